	.target	sm_90a

	.elftype	@"ET_EXEC"


//--------------------- .note.nv.tkinfo           --------------------------
	.section	.note.nv.tkinfo,"",@"SHT_NOTE"
	.sectionflags	@"SHF_NOTE_NV_TKINFO"
	.tkinfo
        /*0018*/ 	.word	0x00000002
        /*0030*/ 	.string	""
        /*0030*/ 	.string	"ptxas"
        /*0030*/ 	.string	"Cuda compilation tools, release 13.0, V13.0.88"
        /*0030*/ 	.string	"Build cuda_13.0.r13.0/compiler.36424714_0"
        /*0030*/ 	.string	"-arch sm_90a -m 64 "



//--------------------- .note.nv.cuinfo           --------------------------
	.section	.note.nv.cuinfo,"",@"SHT_NOTE"
	.sectionflags	@"SHF_NOTE_NV_CUINFO"
        /*0018*/ 	.short	0x0002
        /*001a*/ 	.short	0x005a
        /*001c*/ 	.short	0x0082
	.zero		2


//--------------------- .nv.info                  --------------------------
	.section	.nv.info,"",@"SHT_CUDA_INFO"
	.align	4


	//----- nvinfo : EIATTR_REGCOUNT
	.align		4
        /*0000*/ 	.byte	0x04, 0x2f
        /*0002*/ 	.short	(.L_15 - .L_14)
	.align		4
.L_14:
        /*0004*/ 	.word	index@(_ZN7cutlass13device_kernelINS_4gemm6kernel13GemmUniversalIN4cute5tupleIJiiiiEEENS1_10collective13CollectiveMmaINS1_34MainloopSm90TmaGmmaWarpSpecializedILi3ENS5_IJNS4_1CILi2EEENSA_ILi1EEESC_EEENS1_35KernelTmaWarpSpecializedCooperativeEEENS5_IJNSA_ILi192EEENSA_ILi48EEENSA_ILi256EEEEEEaNS5_IJlSC_lEEEaSK_NS4_8TiledMMAINS4_8MMA_AtomIJNS4_4SM904GMMA26MMA_64x16x32_S32S8S8_SS_TNEEEENS4_6LayoutISD_NS5_IJSC_NSA_ILi0EEESS_EEEEENS5_IJNS4_10UnderscoreESV_SV_EEEEENS4_13SM90_TMA_LOADENS4_14ComposedLayoutINS4_7SwizzleILi3ELi4ELi3EEENS4_18smem_ptr_flag_bitsILi8EEENSR_INS5_IJNSA_ILi8EEENSA_ILi128EEEEEENS5_IJS15_SC_EEEEEEEvNS4_8identityENS4_23SM90_TMA_LOAD_MULTICASTES19_vS1A_EENS_8epilogue10collective6detail29Sm90TmaWarpSpecializedAdapterINS1E_15DefaultEpilogueIaSK_SK_NS1D_6thread17LinearCombinationIaLi1EiiLNS1I_9ScaleType4KindE0ELNS_15FloatRoundStyleE2EaEENS1_15EpilogueDefaultEEEEEvvEEEEvNT_6ParamsE)
        /*0008*/ 	.word	0x000000a8


	//----- nvinfo : EIATTR_FRAME_SIZE
	.align		4
.L_15:
        /*000c*/ 	.byte	0x04, 0x11
        /*000e*/ 	.short	(.L_17 - .L_16)
	.align		4
.L_16:
        /*0010*/ 	.word	index@(_ZN7cutlass13device_kernelINS_4gemm6kernel13GemmUniversalIN4cute5tupleIJiiiiEEENS1_10collective13CollectiveMmaINS1_34MainloopSm90TmaGmmaWarpSpecializedILi3ENS5_IJNS4_1CILi2EEENSA_ILi1EEESC_EEENS1_35KernelTmaWarpSpecializedCooperativeEEENS5_IJNSA_ILi192EEENSA_ILi48EEENSA_ILi256EEEEEEaNS5_IJlSC_lEEEaSK_NS4_8TiledMMAINS4_8MMA_AtomIJNS4_4SM904GMMA26MMA_64x16x32_S32S8S8_SS_TNEEEENS4_6LayoutISD_NS5_IJSC_NSA_ILi0EEESS_EEEEENS5_IJNS4_10UnderscoreESV_SV_EEEEENS4_13SM90_TMA_LOADENS4_14ComposedLayoutINS4_7SwizzleILi3ELi4ELi3EEENS4_18smem_ptr_flag_bitsILi8EEENSR_INS5_IJNSA_ILi8EEENSA_ILi128EEEEEENS5_IJS15_SC_EEEEEEEvNS4_8identityENS4_23SM90_TMA_LOAD_MULTICASTES19_vS1A_EENS_8epilogue10collective6detail29Sm90TmaWarpSpecializedAdapterINS1E_15DefaultEpilogueIaSK_SK_NS1D_6thread17LinearCombinationIaLi1EiiLNS1I_9ScaleType4KindE0ELNS_15FloatRoundStyleE2EaEENS1_15EpilogueDefaultEEEEEvvEEEEvNT_6ParamsE)
        /*0014*/ 	.word	0x00000000


	//----- nvinfo : EIATTR_MIN_STACK_SIZE
	.align		4
.L_17:
        /*0018*/ 	.byte	0x04, 0x12
        /*001a*/ 	.short	(.L_19 - .L_18)
	.align		4
.L_18:
        /*001c*/ 	.word	index@(_ZN7cutlass13device_kernelINS_4gemm6kernel13GemmUniversalIN4cute5tupleIJiiiiEEENS1_10collective13CollectiveMmaINS1_34MainloopSm90TmaGmmaWarpSpecializedILi3ENS5_IJNS4_1CILi2EEENSA_ILi1EEESC_EEENS1_35KernelTmaWarpSpecializedCooperativeEEENS5_IJNSA_ILi192EEENSA_ILi48EEENSA_ILi256EEEEEEaNS5_IJlSC_lEEEaSK_NS4_8TiledMMAINS4_8MMA_AtomIJNS4_4SM904GMMA26MMA_64x16x32_S32S8S8_SS_TNEEEENS4_6LayoutISD_NS5_IJSC_NSA_ILi0EEESS_EEEEENS5_IJNS4_10UnderscoreESV_SV_EEEEENS4_13SM90_TMA_LOADENS4_14ComposedLayoutINS4_7SwizzleILi3ELi4ELi3EEENS4_18smem_ptr_flag_bitsILi8EEENSR_INS5_IJNSA_ILi8EEENSA_ILi128EEEEEENS5_IJS15_SC_EEEEEEEvNS4_8identityENS4_23SM90_TMA_LOAD_MULTICASTES19_vS1A_EENS_8epilogue10collective6detail29Sm90TmaWarpSpecializedAdapterINS1E_15DefaultEpilogueIaSK_SK_NS1D_6thread17LinearCombinationIaLi1EiiLNS1I_9ScaleType4KindE0ELNS_15FloatRoundStyleE2EaEENS1_15EpilogueDefaultEEEEEvvEEEEvNT_6ParamsE)
        /*0020*/ 	.word	0x00000000
.L_19:


//--------------------- .nv.compat                --------------------------
	.section	.nv.compat,"",@"SHT_CUDA_COMPAT_INFO"
	.align	4
        /*0000*/ 	.byte	0x02, 0x09, 0x01, 0x00, 0x02, 0x02, 0x04, 0x00, 0x02, 0x05, 0x05, 0x00, 0x03, 0x07, 0x01, 0x01
        /*0010*/ 	.byte	0x02, 0x03, 0x01, 0x00, 0x02, 0x06, 0x01, 0x00, 0x04, 0x0b, 0x08, 0x00, 0x00, 0x00, 0x00, 0x00
        /*0020*/ 	.byte	0x00, 0x00, 0x00, 0x00


//--------------------- .nv.info._ZN7cutlass13device_kernelINS_4gemm6kernel13GemmUniversalIN4cute5tupleIJiiiiEEENS1_10collective13CollectiveMmaINS1_34MainloopSm90TmaGmmaWarpSpecializedILi3ENS5_IJNS4_1CILi2EEENSA_ILi1EEESC_EEENS1_35KernelTmaWarpSpecializedCooperativeEEENS5_IJNSA_ILi192EEENSA_ILi48EEENSA_ILi256EEEEEEaNS5_IJlSC_lEEEaSK_NS4_8TiledMMAINS4_8MMA_AtomIJNS4_4SM904GMMA26MMA_64x16x32_S32S8S8_SS_TNEEEENS4_6LayoutISD_NS5_IJSC_NSA_ILi0EEESS_EEEEENS5_IJNS4_10UnderscoreESV_SV_EEEEENS4_13SM90_TMA_LOADENS4_14ComposedLayoutINS4_7SwizzleILi3ELi4ELi3EEENS4_18smem_ptr_flag_bitsILi8EEENSR_INS5_IJNSA_ILi8EEENSA_ILi128EEEEEENS5_IJS15_SC_EEEEEEEvNS4_8identityENS4_23SM90_TMA_LOAD_MULTICASTES19_vS1A_EENS_8epilogue10collective6detail29Sm90TmaWarpSpecializedAdapterINS1E_15DefaultEpilogueIaSK_SK_NS1D_6thread17LinearCombinationIaLi1EiiLNS1I_9ScaleType4KindE0ELNS_15FloatRoundStyleE2EaEENS1_15EpilogueDefaultEEEEEvvEEEEvNT_6ParamsE --------------------------
	.section	.nv.info._ZN7cutlass13device_kernelINS_4gemm6kernel13GemmUniversalIN4cute5tupleIJiiiiEEENS1_10collective13CollectiveMmaINS1_34MainloopSm90TmaGmmaWarpSpecializedILi3ENS5_IJNS4_1CILi2EEENSA_ILi1EEESC_EEENS1_35KernelTmaWarpSpecializedCooperativeEEENS5_IJNSA_ILi192EEENSA_ILi48EEENSA_ILi256EEEEEEaNS5_IJlSC_lEEEaSK_NS4_8TiledMMAINS4_8MMA_AtomIJNS4_4SM904GMMA26MMA_64x16x32_S32S8S8_SS_TNEEEENS4_6LayoutISD_NS5_IJSC_NSA_ILi0EEESS_EEEEENS5_IJNS4_10UnderscoreESV_SV_EEEEENS4_13SM90_TMA_LOADENS4_14ComposedLayoutINS4_7SwizzleILi3ELi4ELi3EEENS4_18smem_ptr_flag_bitsILi8EEENSR_INS5_IJNSA_ILi8EEENSA_ILi128EEEEEENS5_IJS15_SC_EEEEEEEvNS4_8identityENS4_23SM90_TMA_LOAD_MULTICASTES19_vS1A_EENS_8epilogue10collective6detail29Sm90TmaWarpSpecializedAdapterINS1E_15DefaultEpilogueIaSK_SK_NS1D_6thread17LinearCombinationIaLi1EiiLNS1I_9ScaleType4KindE0ELNS_15FloatRoundStyleE2EaEENS1_15EpilogueDefaultEEEEEvvEEEEvNT_6ParamsE,"",@"SHT_CUDA_INFO"
	.sectionflags	@""
	.align	4


	//----- nvinfo : EIATTR_CUDA_API_VERSION
	.align		4
        /*0000*/ 	.byte	0x04, 0x37
        /*0002*/ 	.short	(.L_21 - .L_20)
.L_20:
        /*0004*/ 	.word	0x00000082


	//----- nvinfo : EIATTR_KPARAM_INFO
	.align		4
.L_21:
        /*0008*/ 	.byte	0x04, 0x17
        /*000a*/ 	.short	(.L_23 - .L_22)
.L_22:
        /*000c*/ 	.word	0x00000000
        /*0010*/ 	.short	0x0000
        /*0012*/ 	.short	0x0070
        /*0014*/ 	.byte	0x00, 0xf0, 0x01, 0x10


	//----- nvinfo : EIATTR_SPARSE_MMA_MASK
	.align		4
.L_23:
        /*0018*/ 	.byte	0x03, 0x50
        /*001a*/ 	.short	0x0000


	//----- nvinfo : EIATTR_MAXREG_COUNT
	.align		4
        /*001c*/ 	.byte	0x03, 0x1b
        /*001e*/ 	.short	0x00a8


	//----- nvinfo : EIATTR_NUM_BARRIERS
	.align		4
        /*0020*/ 	.byte	0x02, 0x4c
        /*0022*/ 	.byte	0x01
	.zero		1


	//----- nvinfo : EIATTR_EXTERNS
	.align		4
        /*0024*/ 	.byte	0x04, 0x0f
        /*0026*/ 	.short	(.L_25 - .L_24)


	//   ....[0]....
	.align		4
.L_24:
        /*0028*/ 	.word	index@(__assertfail)


	//----- nvinfo : EIATTR_MERCURY_ISA_VERSION
	.align		4
.L_25:
        /*002c*/ 	.byte	0x03, 0x5f
        /*002e*/ 	.short	0x0101


	//----- nvinfo : EIATTR_INT_WARP_WIDE_INSTR_OFFSETS
	.align		4
        /*0030*/ 	.byte	0x04, 0x31
        /*0032*/ 	.short	(.L_27 - .L_26)


	//   ....[0]....
.L_26:
        /*0034*/ 	.word	0x00000470


	//   ....[1]....
        /*0038*/ 	.word	0x000004a0


	//   ....[2]....
        /*003c*/ 	.word	0x00000660


	//   ....[3]....
        /*0040*/ 	.word	0x00003fe0


	//----- nvinfo : EIATTR_COOP_GROUP_MASK_REGIDS
	.align		4
.L_27:
        /*0044*/ 	.byte	0x04, 0x29
        /*0046*/ 	.short	(.L_29 - .L_28)


	//   ....[0]....
.L_28:
        /*0048*/ 	.word	0xffffffff


	//   ....[1]....
        /*004c*/ 	.word	0xffffffff


	//   ....[2]....
        /*0050*/ 	.word	0xffffffff


	//   ....[3]....
        /*0054*/ 	.word	0xffffffff


	//   ....[4]....
        /*0058*/ 	.word	0xffffffff


	//   ....[5]....
        /*005c*/ 	.word	0xffffffff


	//----- nvinfo : EIATTR_COOP_GROUP_INSTR_OFFSETS
	.align		4
.L_29:
        /*0060*/ 	.byte	0x04, 0x28
        /*0062*/ 	.short	(.L_31 - .L_30)


	//   ....[0]....
.L_30:
        /*0064*/ 	.word	0x00000060


	//   ....[1]....
        /*0068*/ 	.word	0x00000070


	//   ....[2]....
        /*006c*/ 	.word	0x00000130


	//   ....[3]....
        /*0070*/ 	.word	0x000002b0


	//   ....[4]....
        /*0074*/ 	.word	0x000007e0


	//   ....[5]....
        /*0078*/ 	.word	0x000013e0


	//----- nvinfo : EIATTR_REG_RECONFIG
	.align		4
.L_31:
        /*007c*/ 	.byte	0x01, 0x54
	.zero		2


	//----- nvinfo : EIATTR_SYSCALL_OFFSETS
	.align		4
        /*0080*/ 	.byte	0x04, 0x46
        /*0082*/ 	.short	(.L_33 - .L_32)


	//   ....[0]....
.L_32:
        /*0084*/ 	.word	0x000015d0


	//----- nvinfo : EIATTR_MBARRIER_INSTR_OFFSETS
	.align		4
.L_33:
        /*0088*/ 	.byte	0x04, 0x39
        /*008a*/ 	.short	(.L_35 - .L_34)


	//   ....[0]....
.L_34:
        /*008c*/ 	.word	0x00000230
        /*0090*/ 	.word	0x000000ff
        /*0094*/ 	.word	0x00000000
        /*0098*/ 	.short	0x0100
        /*009a*/ 	.byte	0x08
	.zero		1


	//   ....[1]....
        /*009c*/ 	.word	0x00000240
        /*00a0*/ 	.word	0x000000ff
        /*00a4*/ 	.word	0x00000018
        /*00a8*/ 	.short	0x0100
        /*00aa*/ 	.byte	0x08
	.zero		1


	//   ....[2]....
        /*00ac*/ 	.word	0x00000250
        /*00b0*/ 	.word	0x000000ff
        /*00b4*/ 	.word	0x00000008
        /*00b8*/ 	.short	0x0100
        /*00ba*/ 	.byte	0x08
	.zero		1


	//   ....[3]....
        /*00bc*/ 	.word	0x00000260
        /*00c0*/ 	.word	0x000000ff
        /*00c4*/ 	.word	0x00000020
        /*00c8*/ 	.short	0x0100
        /*00ca*/ 	.byte	0x08
	.zero		1


	//   ....[4]....
        /*00cc*/ 	.word	0x00000270
        /*00d0*/ 	.word	0x000000ff
        /*00d4*/ 	.word	0x00000010
        /*00d8*/ 	.short	0x0100
        /*00da*/ 	.byte	0x08
	.zero		1


	//   ....[5]....
        /*00dc*/ 	.word	0x00000280
        /*00e0*/ 	.word	0x000000ff
        /*00e4*/ 	.word	0x00000028
        /*00e8*/ 	.short	0x0100
        /*00ea*/ 	.byte	0x08
	.zero		1


	//   ....[6]....
        /*00ec*/ 	.word	0x000006f0
        /*00f0*/ 	.word	0x000000ff
        /*00f4*/ 	.word	0x00000040
        /*00f8*/ 	.short	0x0100
        /*00fa*/ 	.byte	0x06
	.zero		1


	//   ....[7]....
        /*00fc*/ 	.word	0x00000780
        /*0100*/ 	.word	0x000000ff
        /*0104*/ 	.word	0x00000048
        /*0108*/ 	.short	0x0100
        /*010a*/ 	.byte	0x06
	.zero		1


	//   ....[8]....
        /*010c*/ 	.word	0x000016a0
        /*0110*/ 	.word	0x00000003
        /*0114*/ 	.word	0x00000000
        /*0118*/ 	.short	0x010a
        /*011a*/ 	.byte	0x3f
	.zero		1


	//   ....[9]....
        /*011c*/ 	.word	0x00001700
        /*0120*/ 	.word	0x00000003
        /*0124*/ 	.word	0x00000000
        /*0128*/ 	.short	0x010a
        /*012a*/ 	.byte	0x3f
	.zero		1


	//   ....[10]....
        /*012c*/ 	.word	0x00002b30
        /*0130*/ 	.word	0x00000005
        /*0134*/ 	.word	0x00000000
        /*0138*/ 	.short	0x010a
        /*013a*/ 	.byte	0x3f
	.zero		1


	//   ....[11]....
        /*013c*/ 	.word	0x00002b70
        /*0140*/ 	.word	0x00000005
        /*0144*/ 	.word	0x00000000
        /*0148*/ 	.short	0x010a
        /*014a*/ 	.byte	0x3f
	.zero		1


	//   ....[12]....
        /*014c*/ 	.word	0x00003e90
        /*0150*/ 	.word	0x00000004
        /*0154*/ 	.word	0x00000000
        /*0158*/ 	.short	0x0101
        /*015a*/ 	.byte	0x3f
	.zero		1


	//   ....[13]....
        /*015c*/ 	.word	0x00004080
        /*0160*/ 	.word	0x00000000
        /*0164*/ 	.word	0x00000000
        /*0168*/ 	.short	0x0101
        /*016a*/ 	.byte	0x3f
	.zero		1


	//   ....[14]....
        /*016c*/ 	.word	0x00007920
        /*0170*/ 	.word	0x00000017
        /*0174*/ 	.word	0x00000018
        /*0178*/ 	.short	0x010a
        /*017a*/ 	.byte	0x3f
	.zero		1


	//   ....[15]....
        /*017c*/ 	.word	0x00007d60
        /*0180*/ 	.word	0x00000006
        /*0184*/ 	.word	0x00000048
        /*0188*/ 	.short	0x0101
        /*018a*/ 	.byte	0x3f
	.zero		1


	//   ....[16]....
        /*018c*/ 	.word	0x000084b0
        /*0190*/ 	.word	0x00000007
        /*0194*/ 	.word	0x00000000
        /*0198*/ 	.short	0x010a
        /*019a*/ 	.byte	0x3f
	.zero		1


	//   ....[17]....
        /*019c*/ 	.word	0x00008530
        /*01a0*/ 	.word	0x00000004
        /*01a4*/ 	.word	0x00000000
        /*01a8*/ 	.short	0x010a
        /*01aa*/ 	.byte	0x3f
	.zero		1


	//   ....[18]....
        /*01ac*/ 	.word	0x000085c0
        /*01b0*/ 	.word	0x00000005
        /*01b4*/ 	.word	0x00000000
        /*01b8*/ 	.short	0x010a
        /*01ba*/ 	.byte	0x3f
	.zero		1


	//   ....[19]....
        /*01bc*/ 	.word	0x00008620
        /*01c0*/ 	.word	0x00000003
        /*01c4*/ 	.word	0x00000000
        /*01c8*/ 	.short	0x010a
        /*01ca*/ 	.byte	0x3f
	.zero		1


	//   ....[20]....
        /*01cc*/ 	.word	0x00008670
        /*01d0*/ 	.word	0x00000005
        /*01d4*/ 	.word	0x00000000
        /*01d8*/ 	.short	0x010a
        /*01da*/ 	.byte	0x3f
	.zero		1


	//   ....[21]....
        /*01dc*/ 	.word	0x00008740
        /*01e0*/ 	.word	0x00000017
        /*01e4*/ 	.word	0x00000018
        /*01e8*/ 	.short	0x010a
        /*01ea*/ 	.byte	0x3f
	.zero		1


	//   ....[22]....
        /*01ec*/ 	.word	0x00008810
        /*01f0*/ 	.word	0x00000007
        /*01f4*/ 	.word	0x00000000
        /*01f8*/ 	.short	0x010a
        /*01fa*/ 	.byte	0x3f
	.zero		1


	//   ....[23]....
        /*01fc*/ 	.word	0x00008860
        /*0200*/ 	.word	0x00000004
        /*0204*/ 	.word	0x00000000
        /*0208*/ 	.short	0x010a
        /*020a*/ 	.byte	0x3f
	.zero		1


	//----- nvinfo : EIATTR_NUM_MBARRIERS
	.align		4
.L_35:
        /*020c*/ 	.byte	0x03, 0x38
        /*020e*/ 	.short	0x0008


	//----- nvinfo : EIATTR_EXIT_INSTR_OFFSETS
	.align		4
        /*0210*/ 	.byte	0x04, 0x1c
        /*0212*/ 	.short	(.L_37 - .L_36)


	//   ....[0]....
.L_36:
        /*0214*/ 	.word	0x000009b0


	//   ....[1]....
        /*0218*/ 	.word	0x000011c0


	//   ....[2]....
        /*021c*/ 	.word	0x000070a0


	//   ....[3]....
        /*0220*/ 	.word	0x00007600


	//   ....[4]....
        /*0224*/ 	.word	0x00008610


	//----- nvinfo : EIATTR_MAX_THREADS
	.align		4
.L_37:
        /*0228*/ 	.byte	0x04, 0x05
        /*022a*/ 	.short	(.L_39 - .L_38)
.L_38:
        /*022c*/ 	.word	0x00000180
        /*0230*/ 	.word	0x00000001
        /*0234*/ 	.word	0x00000001


	//----- nvinfo : EIATTR_CRS_STACK_SIZE
	.align		4
.L_39:
        /*0238*/ 	.byte	0x04, 0x1e
        /*023a*/ 	.short	(.L_41 - .L_40)
.L_40:
        /*023c*/ 	.word	0x00000000


	//----- nvinfo : EIATTR_CBANK_PARAM_SIZE
	.align		4
.L_41:
        /*0240*/ 	.byte	0x03, 0x19
        /*0242*/ 	.short	0x0470


	//----- nvinfo : EIATTR_PARAM_CBANK
	.align		4
        /*0244*/ 	.byte	0x04, 0x0a
        /*0246*/ 	.short	(.L_43 - .L_42)
	.align		4
.L_42:
        /*0248*/ 	.word	index@(.nv.constant0._ZN7cutlass13device_kernelINS_4gemm6kernel13GemmUniversalIN4cute5tupleIJiiiiEEENS1_10collective13CollectiveMmaINS1_34MainloopSm90TmaGmmaWarpSpecializedILi3ENS5_IJNS4_1CILi2EEENSA_ILi1EEESC_EEENS1_35KernelTmaWarpSpecializedCooperativeEEENS5_IJNSA_ILi192EEENSA_ILi48EEENSA_ILi256EEEEEEaNS5_IJlSC_lEEEaSK_NS4_8TiledMMAINS4_8MMA_AtomIJNS4_4SM904GMMA26MMA_64x16x32_S32S8S8_SS_TNEEEENS4_6LayoutISD_NS5_IJSC_NSA_ILi0EEESS_EEEEENS5_IJNS4_10UnderscoreESV_SV_EEEEENS4_13SM90_TMA_LOADENS4_14ComposedLayoutINS4_7SwizzleILi3ELi4ELi3EEENS4_18smem_ptr_flag_bitsILi8EEENSR_INS5_IJNSA_ILi8EEENSA_ILi128EEEEEENS5_IJS15_SC_EEEEEEEvNS4_8identityENS4_23SM90_TMA_LOAD_MULTICASTES19_vS1A_EENS_8epilogue10collective6detail29Sm90TmaWarpSpecializedAdapterINS1E_15DefaultEpilogueIaSK_SK_NS1D_6thread17LinearCombinationIaLi1EiiLNS1I_9ScaleType4KindE0ELNS_15FloatRoundStyleE2EaEENS1_15EpilogueDefaultEEEEEvvEEEEvNT_6ParamsE)
        /*024c*/ 	.short	0x0210
        /*024e*/ 	.short	0x0470


	//----- nvinfo : EIATTR_SW_WAR
	.align		4
.L_43:
        /*0250*/ 	.byte	0x04, 0x36
        /*0252*/ 	.short	(.L_45 - .L_44)
.L_44:
        /*0254*/ 	.word	0x00000008
.L_45:


//--------------------- .nv.callgraph             --------------------------
	.section	.nv.callgraph,"",@"SHT_CUDA_CALLGRAPH"
	.align	4
	.sectionentsize	8
	.align		4
        /*0000*/ 	.word	0x00000000
	.align		4
        /*0004*/ 	.word	0xffffffff
	.align		4
        /*0008*/ 	.word	index@(_ZN7cutlass13device_kernelINS_4gemm6kernel13GemmUniversalIN4cute5tupleIJiiiiEEENS1_10collective13CollectiveMmaINS1_34MainloopSm90TmaGmmaWarpSpecializedILi3ENS5_IJNS4_1CILi2EEENSA_ILi1EEESC_EEENS1_35KernelTmaWarpSpecializedCooperativeEEENS5_IJNSA_ILi192EEENSA_ILi48EEENSA_ILi256EEEEEEaNS5_IJlSC_lEEEaSK_NS4_8TiledMMAINS4_8MMA_AtomIJNS4_4SM904GMMA26MMA_64x16x32_S32S8S8_SS_TNEEEENS4_6LayoutISD_NS5_IJSC_NSA_ILi0EEESS_EEEEENS5_IJNS4_10UnderscoreESV_SV_EEEEENS4_13SM90_TMA_LOADENS4_14ComposedLayoutINS4_7SwizzleILi3ELi4ELi3EEENS4_18smem_ptr_flag_bitsILi8EEENSR_INS5_IJNSA_ILi8EEENSA_ILi128EEEEEENS5_IJS15_SC_EEEEEEEvNS4_8identityENS4_23SM90_TMA_LOAD_MULTICASTES19_vS1A_EENS_8epilogue10collective6detail29Sm90TmaWarpSpecializedAdapterINS1E_15DefaultEpilogueIaSK_SK_NS1D_6thread17LinearCombinationIaLi1EiiLNS1I_9ScaleType4KindE0ELNS_15FloatRoundStyleE2EaEENS1_15EpilogueDefaultEEEEEvvEEEEvNT_6ParamsE)
	.align		4
        /*000c*/ 	.word	index@(__assertfail)
	.align		4
        /*0010*/ 	.word	0x00000000
	.align		4
        /*0014*/ 	.word	0xfffffffe
	.align		4
        /*0018*/ 	.word	0x00000000
	.align		4
        /*001c*/ 	.word	0xfffffffd
	.align		4
        /*0020*/ 	.word	0x00000000
	.align		4
        /*0024*/ 	.word	0xfffffffc


//--------------------- .nv.constant4             --------------------------
	.section	.nv.constant4,"a",@progbits
	.align	8
	.align		8
.nv.constant4:
        /*0000*/ 	.dword	__assertfail
	.align		8
        /*0008*/ 	.dword	__unnamed_1
	.align		8
        /*0010*/ 	.dword	_ZN39_INTERNAL_d1cb7636_4_k_cu_65a58ad2_41794cuda3std3__45__cpo5beginE
	.align		8
        /*0018*/ 	.dword	_ZN39_INTERNAL_d1cb7636_4_k_cu_65a58ad2_41794cuda3std3__45__cpo3endE
	.align		8
        /*0020*/ 	.dword	_ZN39_INTERNAL_d1cb7636_4_k_cu_65a58ad2_41794cuda3std3__45__cpo6cbeginE
	.align		8
        /*0028*/ 	.dword	_ZN39_INTERNAL_d1cb7636_4_k_cu_65a58ad2_41794cuda3std3__45__cpo4cendE
	.align		8
        /*0030*/ 	.dword	_ZN39_INTERNAL_d1cb7636_4_k_cu_65a58ad2_41794cuda3std3__441_GLOBAL__N__d1cb7636_4_k_cu_65a58ad2_41796ignoreE
	.align		8
        /*0038*/ 	.dword	_ZN39_INTERNAL_d1cb7636_4_k_cu_65a58ad2_41794cuda3std3__419piecewise_constructE
	.align		8
        /*0040*/ 	.dword	_ZN39_INTERNAL_d1cb7636_4_k_cu_65a58ad2_41794cuda3std3__48in_placeE
	.align		8
        /*0048*/ 	.dword	_ZN39_INTERNAL_d1cb7636_4_k_cu_65a58ad2_41794cuda3std6ranges3__45__cpo4swapE
	.align		8
        /*0050*/ 	.dword	_ZN39_INTERNAL_d1cb7636_4_k_cu_65a58ad2_41794cuda3std6ranges3__45__cpo9iter_moveE
	.align		8
        /*0058*/ 	.dword	_ZN39_INTERNAL_d1cb7636_4_k_cu_65a58ad2_41794cute7productE
	.align		8
        /*0060*/ 	.dword	_ZN39_INTERNAL_d1cb7636_4_k_cu_65a58ad2_41794cute1_E
	.align		8
        /*0068*/ 	.dword	$str$22
	.align		8
        /*0070*/ 	.dword	$str$23


//--------------------- .text._ZN7cutlass13device_kernelINS_4gemm6kernel13GemmUniversalIN4cute5tupleIJiiiiEEENS1_10collective13CollectiveMmaINS1_34MainloopSm90TmaGmmaWarpSpecializedILi3ENS5_IJNS4_1CILi2EEENSA_ILi1EEESC_EEENS1_35KernelTmaWarpSpecializedCooperativeEEENS5_IJNSA_ILi192EEENSA_ILi48EEENSA_ILi256EEEEEEaNS5_IJlSC_lEEEaSK_NS4_8TiledMMAINS4_8MMA_AtomIJNS4_4SM904GMMA26MMA_64x16x32_S32S8S8_SS_TNEEEENS4_6LayoutISD_NS5_IJSC_NSA_ILi0EEESS_EEEEENS5_IJNS4_10UnderscoreESV_SV_EEEEENS4_13SM90_TMA_LOADENS4_14ComposedLayoutINS4_7SwizzleILi3ELi4ELi3EEENS4_18smem_ptr_flag_bitsILi8EEENSR_INS5_IJNSA_ILi8EEENSA_ILi128EEEEEENS5_IJS15_SC_EEEEEEEvNS4_8identityENS4_23SM90_TMA_LOAD_MULTICASTES19_vS1A_EENS_8epilogue10collective6detail29Sm90TmaWarpSpecializedAdapterINS1E_15DefaultEpilogueIaSK_SK_NS1D_6thread17LinearCombinationIaLi1EiiLNS1I_9ScaleType4KindE0ELNS_15FloatRoundStyleE2EaEENS1_15EpilogueDefaultEEEEEvvEEEEvNT_6ParamsE --------------------------
	.section	.text._ZN7cutlass13device_kernelINS_4gemm6kernel13GemmUniversalIN4cute5tupleIJiiiiEEENS1_10collective13CollectiveMmaINS1_34MainloopSm90TmaGmmaWarpSpecializedILi3ENS5_IJNS4_1CILi2EEENSA_ILi1EEESC_EEENS1_35KernelTmaWarpSpecializedCooperativeEEENS5_IJNSA_ILi192EEENSA_ILi48EEENSA_ILi256EEEEEEaNS5_IJlSC_lEEEaSK_NS4_8TiledMMAINS4_8MMA_AtomIJNS4_4SM904GMMA26MMA_64x16x32_S32S8S8_SS_TNEEEENS4_6LayoutISD_NS5_IJSC_NSA_ILi0EEESS_EEEEENS5_IJNS4_10UnderscoreESV_SV_EEEEENS4_13SM90_TMA_LOADENS4_14ComposedLayoutINS4_7SwizzleILi3ELi4ELi3EEENS4_18smem_ptr_flag_bitsILi8EEENSR_INS5_IJNSA_ILi8EEENSA_ILi128EEEEEENS5_IJS15_SC_EEEEEEEvNS4_8identityENS4_23SM90_TMA_LOAD_MULTICASTES19_vS1A_EENS_8epilogue10collective6detail29Sm90TmaWarpSpecializedAdapterINS1E_15DefaultEpilogueIaSK_SK_NS1D_6thread17LinearCombinationIaLi1EiiLNS1I_9ScaleType4KindE0ELNS_15FloatRoundStyleE2EaEENS1_15EpilogueDefaultEEEEEvvEEEEvNT_6ParamsE,"ax",@progbits
	.align	128
.text._ZN7cutlass13device_kernelINS_4gemm6kernel13GemmUniversalIN4cute5tupleIJiiiiEEENS1_10collective13CollectiveMmaINS1_34MainloopSm90TmaGmmaWarpSpecializedILi3ENS5_IJNS4_1CILi2EEENSA_ILi1EEESC_EEENS1_35KernelTmaWarpSpecializedCooperativeEEENS5_IJNSA_ILi192EEENSA_ILi48EEENSA_ILi256EEEEEEaNS5_IJlSC_lEEEaSK_NS4_8TiledMMAINS4_8MMA_AtomIJNS4_4SM904GMMA26MMA_64x16x32_S32S8S8_SS_TNEEEENS4_6LayoutISD_NS5_IJSC_NSA_ILi0EEESS_EEEEENS5_IJNS4_10UnderscoreESV_SV_EEEEENS4_13SM90_TMA_LOADENS4_14ComposedLayoutINS4_7SwizzleILi3ELi4ELi3EEENS4_18smem_ptr_flag_bitsILi8EEENSR_INS5_IJNSA_ILi8EEENSA_ILi128EEEEEENS5_IJS15_SC_EEEEEEEvNS4_8identityENS4_23SM90_TMA_LOAD_MULTICASTES19_vS1A_EENS_8epilogue10collective6detail29Sm90TmaWarpSpecializedAdapterINS1E_15DefaultEpilogueIaSK_SK_NS1D_6thread17LinearCombinationIaLi1EiiLNS1I_9ScaleType4KindE0ELNS_15FloatRoundStyleE2EaEENS1_15EpilogueDefaultEEEEEvvEEEEvNT_6ParamsE:
        .type           _ZN7cutlass13device_kernelINS_4gemm6kernel13GemmUniversalIN4cute5tupleIJiiiiEEENS1_10collective13CollectiveMmaINS1_34MainloopSm90TmaGmmaWarpSpecializedILi3ENS5_IJNS4_1CILi2EEENSA_ILi1EEESC_EEENS1_35KernelTmaWarpSpecializedCooperativeEEENS5_IJNSA_ILi192EEENSA_ILi48EEENSA_ILi256EEEEEEaNS5_IJlSC_lEEEaSK_NS4_8TiledMMAINS4_8MMA_AtomIJNS4_4SM904GMMA26MMA_64x16x32_S32S8S8_SS_TNEEEENS4_6LayoutISD_NS5_IJSC_NSA_ILi0EEESS_EEEEENS5_IJNS4_10UnderscoreESV_SV_EEEEENS4_13SM90_TMA_LOADENS4_14ComposedLayoutINS4_7SwizzleILi3ELi4ELi3EEENS4_18smem_ptr_flag_bitsILi8EEENSR_INS5_IJNSA_ILi8EEENSA_ILi128EEEEEENS5_IJS15_SC_EEEEEEEvNS4_8identityENS4_23SM90_TMA_LOAD_MULTICASTES19_vS1A_EENS_8epilogue10collective6detail29Sm90TmaWarpSpecializedAdapterINS1E_15DefaultEpilogueIaSK_SK_NS1D_6thread17LinearCombinationIaLi1EiiLNS1I_9ScaleType4KindE0ELNS_15FloatRoundStyleE2EaEENS1_15EpilogueDefaultEEEEEvvEEEEvNT_6ParamsE,@function
        .size           _ZN7cutlass13device_kernelINS_4gemm6kernel13GemmUniversalIN4cute5tupleIJiiiiEEENS1_10collective13CollectiveMmaINS1_34MainloopSm90TmaGmmaWarpSpecializedILi3ENS5_IJNS4_1CILi2EEENSA_ILi1EEESC_EEENS1_35KernelTmaWarpSpecializedCooperativeEEENS5_IJNSA_ILi192EEENSA_ILi48EEENSA_ILi256EEEEEEaNS5_IJlSC_lEEEaSK_NS4_8TiledMMAINS4_8MMA_AtomIJNS4_4SM904GMMA26MMA_64x16x32_S32S8S8_SS_TNEEEENS4_6LayoutISD_NS5_IJSC_NSA_ILi0EEESS_EEEEENS5_IJNS4_10UnderscoreESV_SV_EEEEENS4_13SM90_TMA_LOADENS4_14ComposedLayoutINS4_7SwizzleILi3ELi4ELi3EEENS4_18smem_ptr_flag_bitsILi8EEENSR_INS5_IJNSA_ILi8EEENSA_ILi128EEEEEENS5_IJS15_SC_EEEEEEEvNS4_8identityENS4_23SM90_TMA_LOAD_MULTICASTES19_vS1A_EENS_8epilogue10collective6detail29Sm90TmaWarpSpecializedAdapterINS1E_15DefaultEpilogueIaSK_SK_NS1D_6thread17LinearCombinationIaLi1EiiLNS1I_9ScaleType4KindE0ELNS_15FloatRoundStyleE2EaEENS1_15EpilogueDefaultEEEEEvvEEEEvNT_6ParamsE,(.L_x_167 - _ZN7cutlass13device_kernelINS_4gemm6kernel13GemmUniversalIN4cute5tupleIJiiiiEEENS1_10collective13CollectiveMmaINS1_34MainloopSm90TmaGmmaWarpSpecializedILi3ENS5_IJNS4_1CILi2EEENSA_ILi1EEESC_EEENS1_35KernelTmaWarpSpecializedCooperativeEEENS5_IJNSA_ILi192EEENSA_ILi48EEENSA_ILi256EEEEEEaNS5_IJlSC_lEEEaSK_NS4_8TiledMMAINS4_8MMA_AtomIJNS4_4SM904GMMA26MMA_64x16x32_S32S8S8_SS_TNEEEENS4_6LayoutISD_NS5_IJSC_NSA_ILi0EEESS_EEEEENS5_IJNS4_10UnderscoreESV_SV_EEEEENS4_13SM90_TMA_LOADENS4_14ComposedLayoutINS4_7SwizzleILi3ELi4ELi3EEENS4_18smem_ptr_flag_bitsILi8EEENSR_INS5_IJNSA_ILi8EEENSA_ILi128EEEEEENS5_IJS15_SC_EEEEEEEvNS4_8identityENS4_23SM90_TMA_LOAD_MULTICASTES19_vS1A_EENS_8epilogue10collective6detail29Sm90TmaWarpSpecializedAdapterINS1E_15DefaultEpilogueIaSK_SK_NS1D_6thread17LinearCombinationIaLi1EiiLNS1I_9ScaleType4KindE0ELNS_15FloatRoundStyleE2EaEENS1_15EpilogueDefaultEEEEEvvEEEEvNT_6ParamsE)
        .other          _ZN7cutlass13device_kernelINS_4gemm6kernel13GemmUniversalIN4cute5tupleIJiiiiEEENS1_10collective13CollectiveMmaINS1_34MainloopSm90TmaGmmaWarpSpecializedILi3ENS5_IJNS4_1CILi2EEENSA_ILi1EEESC_EEENS1_35KernelTmaWarpSpecializedCooperativeEEENS5_IJNSA_ILi192EEENSA_ILi48EEENSA_ILi256EEEEEEaNS5_IJlSC_lEEEaSK_NS4_8TiledMMAINS4_8MMA_AtomIJNS4_4SM904GMMA26MMA_64x16x32_S32S8S8_SS_TNEEEENS4_6LayoutISD_NS5_IJSC_NSA_ILi0EEESS_EEEEENS5_IJNS4_10UnderscoreESV_SV_EEEEENS4_13SM90_TMA_LOADENS4_14ComposedLayoutINS4_7SwizzleILi3ELi4ELi3EEENS4_18smem_ptr_flag_bitsILi8EEENSR_INS5_IJNSA_ILi8EEENSA_ILi128EEEEEENS5_IJS15_SC_EEEEEEEvNS4_8identityENS4_23SM90_TMA_LOAD_MULTICASTES19_vS1A_EENS_8epilogue10collective6detail29Sm90TmaWarpSpecializedAdapterINS1E_15DefaultEpilogueIaSK_SK_NS1D_6thread17LinearCombinationIaLi1EiiLNS1I_9ScaleType4KindE0ELNS_15FloatRoundStyleE2EaEENS1_15EpilogueDefaultEEEEEvvEEEEvNT_6ParamsE,@"STO_CUDA_ENTRY STV_DEFAULT"
_ZN7cutlass13device_kernelINS_4gemm6kernel13GemmUniversalIN4cute5tupleIJiiiiEEENS1_10collective13CollectiveMmaINS1_34MainloopSm90TmaGmmaWarpSpecializedILi3ENS5_IJNS4_1CILi2EEENSA_ILi1EEESC_EEENS1_35KernelTmaWarpSpecializedCooperativeEEENS5_IJNSA_ILi192EEENSA_ILi48EEENSA_ILi256EEEEEEaNS5_IJlSC_lEEEaSK_NS4_8TiledMMAINS4_8MMA_AtomIJNS4_4SM904GMMA26MMA_64x16x32_S32S8S8_SS_TNEEEENS4_6LayoutISD_NS5_IJSC_NSA_ILi0EEESS_EEEEENS5_IJNS4_10UnderscoreESV_SV_EEEEENS4_13SM90_TMA_LOADENS4_14ComposedLayoutINS4_7SwizzleILi3ELi4ELi3EEENS4_18smem_ptr_flag_bitsILi8EEENSR_INS5_IJNSA_ILi8EEENSA_ILi128EEEEEENS5_IJS15_SC_EEEEEEEvNS4_8identityENS4_23SM90_TMA_LOAD_MULTICASTES19_vS1A_EENS_8epilogue10collective6detail29Sm90TmaWarpSpecializedAdapterINS1E_15DefaultEpilogueIaSK_SK_NS1D_6thread17LinearCombinationIaLi1EiiLNS1I_9ScaleType4KindE0ELNS_15FloatRoundStyleE2EaEENS1_15EpilogueDefaultEEEEEvvEEEEvNT_6ParamsE:
[----:B------:R-:W0:Y:S01]  /*0000*/  LDC R1, c[0x0][0x28] ;  /* 0x00000a00ff017b82 */ /* 0x000e220000000800 */
[----:B------:R-:W1:Y:S01]  /*0010*/  S2R R76, SR_TID.X ;  /* 0x00000000004c7919 */ /* 0x000e620000002100 */
[----:B------:R-:W-:Y:S01]  /*0020*/  ELECT P0, URZ, PT ;  /* 0x00000000003f782f */ /* 0x000fe20003800000 */
[----:B------:R-:W-:Y:S01]  /*0030*/  BSSY B0, `(.L_x_0) ;  /* 0x000000f000007945 */ /* 0x000fe20003800000 */
[--C-:B-1----:R-:W-:Y:S02]  /*0040*/  SHF.R.U32.HI R0, RZ, 0x5, R76.reuse ;  /* 0x00000005ff007819 */ /* 0x102fe4000001164c */
[----:B------:R-:W-:-:S03]  /*0050*/  SHF.R.U32.HI R7, RZ, 0x7, R76 ;  /* 0x00000007ff077819 */ /* 0x000fc6000001164c */
[----:B------:R-:W1:Y:S04]  /*0060*/  SHFL.IDX PT, R3, R0, RZ, 0x1f ;  /* 0x00001fff00037589 */ /* 0x000e6800000e0000 */
[----:B------:R2:W3:Y:S01]  /*0070*/  SHFL.IDX PT, R2, R7, RZ, 0x1f ;  /* 0x00001fff07027589 */ /* 0x0004e200000e0000 */
[----:B-1----:R-:W-:-:S13]  /*0080*/  ISETP.NE.OR P0, PT, R3, RZ, !P0 ;  /* 0x000000ff0300720c */ /* 0x002fda0004705670 */
[----:B0-23--:R-:W-:Y:S05]  /*0090*/  @P0 BRA `(.L_x_1) ;  /* 0x0000000000200947 */ /* 0x00dfea0003800000 */
[----:B------:R-:W-:Y:S02]  /*00a0*/  ULDC.64 UR4, c[0x0][0x198] ;  /* 0x0000660000047ab9 */ /* 0x000fe40000000a00 */
[----:B------:R-:W-:Y:S02]  /*00b0*/  UIADD3 UR6, UP0, UR4, 0xf0, URZ ;  /* 0x000000f004067890 */ /* 0x000fe4000ff1e03f */
[----:B------:R-:W-:Y:S02]  /*00c0*/  UIADD3 UR4, UP1, UR4, 0x1f0, URZ ;  /* 0x000001f004047890 */ /* 0x000fe4000ff3e03f */
[----:B------:R-:W-:Y:S02]  /*00d0*/  UIADD3.X UR7, URZ, UR5, URZ, UP0, !UPT ;  /* 0x000000053f077290 */ /* 0x000fe400087fe43f */
[----:B------:R-:W-:-:S07]  /*00e0*/  UIADD3.X UR5, URZ, UR5, URZ, UP1, !UPT ;  /* 0x000000053f057290 */ /* 0x000fce0008ffe43f */
[----:B------:R0:W-:Y:S02]  /*00f0*/  UTMACCTL.PF [UR6] ;  /* 0x00000000060079b9 */ /* 0x0001e40008040000 */
[----:B------:R0:W-:Y:S02]  /*0100*/  UTMACCTL.PF [UR4] ;  /* 0x00000000040079b9 */ /* 0x0001e40008040000 */
[----:B0-----:R-:W-:Y:S01]  /*0110*/  NOP ;  /* 0x0000000000007918 */ /* 0x001fe20000000000 */
.L_x_1:
[----:B------:R-:W-:Y:S05]  /*0120*/  BSYNC B0 ;  /* 0x0000000000007941 */ /* 0x000fea0003800000 */
.L_x_0:
[----:B------:R-:W0:Y:S02]  /*0130*/  SHFL.IDX PT, R5, R0, RZ, 0x1f ;  /* 0x00001fff00057589 */ /* 0x000e2400000e0000 */
[----:B0-----:R-:W-:-:S13]  /*0140*/  ISETP.NE.AND P0, PT, R5, RZ, PT ;  /* 0x000000ff0500720c */ /* 0x001fda0003f05270 */
[----:B------:R-:W-:Y:S05]  /*0150*/  @P0 BRA `(.L_x_2) ;  /* 0x0000000000500947 */ /* 0x000fea0003800000 */
[----:B------:R-:W0:Y:S01]  /*0160*/  S2UR UR8, SR_CgaCtaId ;  /* 0x00000000000879c3 */ /* 0x000e220000008800 */
[----:B------:R-:W-:Y:S01]  /*0170*/  UMOV UR4, 0x400 ;  /* 0x0000040000047882 */ /* 0x000fe20000000000 */
[----:B------:R-:W-:Y:S01]  /*0180*/  UMOV UR5, 0x1 ;  /* 0x0000000100057882 */ /* 0x000fe20000000000 */
[----:B------:R-:W-:Y:S01]  /*0190*/  UMOV UR6, 0x4 ;  /* 0x0000000400067882 */ /* 0x000fe20000000000 */
[----:B------:R-:W-:Y:S01]  /*01a0*/  ELECT P0, URZ, PT ;  /* 0x00000000003f782f */ /* 0x000fe20003800000 */
[----:B------:R-:W-:-:S04]  /*01b0*/  UIADD3 UR6, -UR6, 0x100000, URZ ;  /* 0x0010000006067890 */ /* 0x000fc8000fffe13f */
[----:B------:R-:W-:Y:S02]  /*01c0*/  USHF.L.U32 UR7, UR6, 0xb, URZ ;  /* 0x0000000b06077899 */ /* 0x000fe4000800063f */
[----:B------:R-:W-:Y:S02]  /*01d0*/  USHF.L.U32 UR6, UR6, 0x1, URZ ;  /* 0x0000000106067899 */ /* 0x000fe4000800063f */
[----:B0-----:R-:W-:Y:S02]  /*01e0*/  ULEA UR8, UR8, UR4, 0x18 ;  /* 0x0000000408087291 */ /* 0x001fe4000f8ec03f */
[----:B------:R-:W-:-:S04]  /*01f0*/  UIADD3 UR4, -UR5, 0x100000, URZ ;  /* 0x0010000005047890 */ /* 0x000fc8000fffe13f */
[----:B------:R-:W-:Y:S02]  /*0200*/  USHF.L.U32 UR5, UR4, 0xb, URZ ;  /* 0x0000000b04057899 */ /* 0x000fe4000800063f */
[----:B------:R-:W-:Y:S01]  /*0210*/  USHF.L.U32 UR4, UR4, 0x1, URZ ;  /* 0x0000000104047899 */ /* 0x000fe2000800063f */
[----:B------:R-:W0:Y:S11]  /*0220*/  FENCE.VIEW.ASYNC.S ;  /* 0x00000000000073c6 */ /* 0x000e360000000000 */
[----:B0-----:R0:W1:Y:S01]  /*0230*/  SYNCS.EXCH.64 URZ, [UR8], UR4 ;  /* 0x00000004083f75b2 */ /* 0x0010620008000100 */
[----:B------:R0:W2:Y:S01]  /*0240*/  SYNCS.EXCH.64 URZ, [UR8+0x18], UR6 ;  /* 0x00001806083f75b2 */ /* 0x0000a20008000100 */
[----:B------:R0:W3:Y:S01]  /*0250*/  SYNCS.EXCH.64 URZ, [UR8+0x8], UR4 ;  /* 0x00000804083f75b2 */ /* 0x0000e20008000100 */
[----:B------:R0:W4:Y:S01]  /*0260*/  SYNCS.EXCH.64 URZ, [UR8+0x20], UR6 ;  /* 0x00002006083f75b2 */ /* 0x0001220008000100 */
[----:B------:R0:W0:Y:S01]  /*0270*/  SYNCS.EXCH.64 URZ, [UR8+0x10], UR4 ;  /* 0x00001004083f75b2 */ /* 0x0000220008000100 */
[----:B------:R0:W0:Y:S01]  /*0280*/  SYNCS.EXCH.64 URZ, [UR8+0x28], UR6 ;  /* 0x00002806083f75b2 */ /* 0x0000220008000100 */
[----:B------:R-:W-:Y:S01]  /*0290*/  NOP ;  /* 0x0000000000007918 */ /* 0x000fe20000000000 */
.L_x_2:
[----:B------:R-:W-:Y:S01]  /*02a0*/  SHF.R.S32.HI R9, RZ, 0x1f, R76 ;  /* 0x0000001fff097819 */ /* 0x000fe2000001144c */
[----:B------:R-:W5:Y:S01]  /*02b0*/  SHFL.IDX PT, R0, R0, RZ, 0x1f ;  /* 0x00001fff00007589 */ /* 0x000f6200000e0000 */
[----:B0-----:R-:W0:Y:S01]  /*02c0*/  S2UR UR8, SR_CTAID.X ;  /* 0x00000000000879c3 */ /* 0x001e220000002500 */
[----:B------:R-:W-:Y:S02]  /*02d0*/  ELECT P0, URZ, PT ;  /* 0x00000000003f782f */ /* 0x000fe40003800000 */
[----:B------:R-:W-:Y:S01]  /*02e0*/  LEA.HI R9, R9, R76, RZ, 0x7 ;  /* 0x0000004c09097211 */ /* 0x000fe200078f38ff */
[----:B------:R-:W1:Y:S01]  /*02f0*/  S2R R4, SR_CTAID.Y ;  /* 0x0000000000047919 */ /* 0x000e620000002600 */
[----:B------:R-:W-:Y:S01]  /*0300*/  SHF.R.S32.HI R6, RZ, 0x1f, R5 ;  /* 0x0000001fff067819 */ /* 0x000fe20000011405 */
[----:B------:R-:W-:Y:S01]  /*0310*/  ULDC UR4, c[0x0][0x150] ;  /* 0x0000540000047ab9 */ /* 0x000fe20000000800 */
[----:B------:R-:W-:Y:S01]  /*0320*/  LOP3.LUT R9, R9, 0xffffff80, RZ, 0xc0, !PT ;  /* 0xffffff8009097812 */ /* 0x000fe200078ec0ff */
[----:B------:R-:W-:Y:S01]  /*0330*/  NOP ;  /* 0x0000000000007918 */ /* 0x000fe20000000000 */
[----:B------:R-:W-:Y:S01]  /*0340*/  LEA.HI R6, R6, R5, RZ, 0x2 ;  /* 0x0000000506067211 */ /* 0x000fe200078f10ff */
[----:B------:R-:W2:Y:S01]  /*0350*/  LDC R11, c[0x0][0x144] ;  /* 0x00005100ff0b7b82 */ /* 0x000ea20000000800 */
[----:B------:R-:W-:Y:S01]  /*0360*/  NOP ;  /* 0x0000000000007918 */ /* 0x000fe20000000000 */
[----:B------:R-:W-:Y:S01]  /*0370*/  IMAD.IADD R8, R76, 0x1, -R9 ;  /* 0x000000014c087824 */ /* 0x000fe200078e0a09 */
[----:B------:R-:W-:Y:S01]  /*0380*/  LOP3.LUT R6, R6, 0x3ffffffc, RZ, 0xc0, !PT ;  /* 0x3ffffffc06067812 */ /* 0x000fe200078ec0ff */
[----:B------:R-:W-:Y:S01]  /*0390*/  IMAD.MOV.U32 R22, RZ, RZ, 0x1 ;  /* 0x00000001ff167424 */ /* 0x000fe200078e00ff */
[----:B------:R-:W-:-:S02]  /*03a0*/  ISETP.NE.AND P3, PT, R2, RZ, PT ;  /* 0x000000ff0200720c */ /* 0x000fc40003f65270 */
[----:B------:R-:W-:Y:S01]  /*03b0*/  SHF.R.S32.HI R9, RZ, 0x1f, R8 ;  /* 0x0000001fff097819 */ /* 0x000fe20000011408 */
[----:B------:R-:W-:Y:S01]  /*03c0*/  IMAD.IADD R6, R5, 0x1, -R6 ;  /* 0x0000000105067824 */ /* 0x000fe200078e0a06 */
[----:B------:R-:W3:Y:S02]  /*03d0*/  LDC R13, c[0x0][0x140] ;  /* 0x00005000ff0d7b82 */ /* 0x000ee40000000800 */
[----:B------:R-:W-:Y:S02]  /*03e0*/  LEA.HI R9, R9, R8, RZ, 0x3 ;  /* 0x0000000809097211 */ /* 0x000fe400078f18ff */
[----:B-----5:R-:W-:Y:S02]  /*03f0*/  ISETP.NE.OR P0, PT, R0, RZ, !P0 ;  /* 0x000000ff0000720c */ /* 0x020fe40004705670 */
[----:B------:R-:W-:Y:S02]  /*0400*/  SHF.R.S32.HI R0, RZ, 0x3, R9 ;  /* 0x00000003ff007819 */ /* 0x000fe40000011409 */
[----:B0-----:R-:W-:-:S02]  /*0410*/  I2FP.F32.U32 R10, UR8 ;  /* 0x00000008000a7c45 */ /* 0x001fc40008201000 */
[----:B------:R-:W-:-:S03]  /*0420*/  SHF.R.S32.HI R9, RZ, 0x1f, R9 ;  /* 0x0000001fff097819 */ /* 0x000fc60000011409 */
[----:B------:R-:W-:Y:S01]  /*0430*/  FMUL R10, R10, UR4 ;  /* 0x000000040a0a7c20 */ /* 0x000fe20008400000 */
[----:B------:R-:W-:Y:S01]  /*0440*/  LEA.HI R9, R9, R0, RZ, 0x2 ;  /* 0x0000000009097211 */ /* 0x000fe200078f10ff */
[----:B------:R-:W-:Y:S01]  /*0450*/  ULDC UR4, c[0x0][0x154] ;  /* 0x0000550000047ab9 */ /* 0x000fe20000000800 */
[----:B-1----:R-:W-:Y:S01]  /*0460*/  I2FP.F32.U32 R12, R4 ;  /* 0x00000004000c7245 */ /* 0x002fe20000201000 */
[----:B------:R-:W-:Y:S01]  /*0470*/  VOTEU.ALL UP0, P0 ;  /* 0x00000000003f7886 */ /* 0x000fe20000000000 */
[----:B------:R-:W-:Y:S01]  /*0480*/  LOP3.LUT R9, R9, 0xfffffffc, RZ, 0xc0, !PT ;  /* 0xfffffffc09097812 */ /* 0x000fe200078ec0ff */
[----:B------:R-:W0:Y:S01]  /*0490*/  F2I.U32.TRUNC.NTZ R10, R10 ;  /* 0x0000000a000a7305 */ /* 0x000e22000020f000 */
[----:B------:R-:W-:Y:S01]  /*04a0*/  VOTEU.ALL UP1, P0 ;  /* 0x00000000003f7886 */ /* 0x000fe20000020000 */
[----:B------:R-:W-:Y:S01]  /*04b0*/  FMUL R12, R12, UR4 ;  /* 0x000000040c0c7c20 */ /* 0x000fe20008400000 */
[----:B------:R-:W1:Y:S01]  /*04c0*/  @!UP0 S2UR UR7, SR_CgaCtaId ;  /* 0x00000000000789c3 */ /* 0x000e620000008800 */
[----:B------:R-:W-:Y:S01]  /*04d0*/  IMAD.IADD R9, R0, 0x1, -R9 ;  /* 0x0000000100097824 */ /* 0x000fe200078e0a09 */
[----:B------:R-:W-:Y:S01]  /*04e0*/  SHF.R.S32.HI R0, RZ, 0x1f, R3 ;  /* 0x0000001fff007819 */ /* 0x000fe20000011403 */
[----:B------:R-:W-:Y:S01]  /*04f0*/  UMOV UR4, 0x20 ;  /* 0x0000002000047882 */ /* 0x000fe20000000000 */
[----:B------:R-:W-:Y:S01]  /*0500*/  @!UP0 UMOV UR6, 0x400 ;  /* 0x0000040000068882 */ /* 0x000fe20000000000 */
[----:B------:R-:W-:Y:S01]  /*0510*/  IMAD R19, R6, 0x4, R9 ;  /* 0x0000000406137824 */ /* 0x000fe200078e0209 */
[----:B------:R-:W5:Y:S01]  /*0520*/  F2I.U32.TRUNC.NTZ R12, R12 ;  /* 0x0000000c000c7305 */ /* 0x000f62000020f000 */
[----:B------:R-:W-:Y:S01]  /*0530*/  LEA.HI R0, R0, R3, RZ, 0x2 ;  /* 0x0000000300007211 */ /* 0x000fe200078f10ff */
[----:B------:R-:W4:Y:S01]  /*0540*/  LDC R9, c[0x0][0x148] ;  /* 0x00005200ff097b82 */ /* 0x000f220000000800 */
[----:B------:R-:W-:-:S04]  /*0550*/  @!UP0 UIADD3 UR4, -UR4, 0x100000, URZ ;  /* 0x0010000004048890 */ /* 0x000fc8000fffe13f */
[----:B------:R-:W-:Y:S02]  /*0560*/  @!UP0 USHF.L.U32 UR5, UR4, 0xb, URZ ;  /* 0x0000000b04058899 */ /* 0x000fe4000800063f */
[----:B------:R-:W-:Y:S01]  /*0570*/  @!UP0 USHF.L.U32 UR4, UR4, 0x1, URZ ;  /* 0x0000000104048899 */ /* 0x000fe2000800063f */
[----:B------:R-:W-:Y:S01]  /*0580*/  LEA.HI R6, R19, R19, RZ, 0x1 ;  /* 0x0000001313067211 */ /* 0x000fe200078f08ff */
[----:B0-----:R-:W-:Y:S01]  /*0590*/  IMAD.MOV R14, RZ, RZ, -R10 ;  /* 0x000000ffff0e7224 */ /* 0x001fe200078e0a0a */
[----:B------:R-:W-:Y:S02]  /*05a0*/  LOP3.LUT R0, R0, 0xfffffffc, RZ, 0xc0, !PT ;  /* 0xfffffffc00007812 */ /* 0x000fe400078ec0ff */
[----:B------:R-:W-:Y:S01]  /*05b0*/  LOP3.LUT R10, R6, 0xfffffffe, RZ, 0xc0, !PT ;  /* 0xfffffffe060a7812 */ /* 0x000fe200078ec0ff */
[----:B--2---:R-:W-:Y:S01]  /*05c0*/  IMAD R6, R11, R14, UR8 ;  /* 0x000000080b067e24 */ /* 0x004fe2000f8e020e */
[----:B---3--:R-:W-:Y:S01]  /*05d0*/  ISETP.EQ.U32.AND P2, PT, R13, 0x1, PT ;  /* 0x000000010d00780c */ /* 0x008fe20003f42070 */
[----:B------:R-:W-:-:S02]  /*05e0*/  IMAD.IADD R3, R3, 0x1, -R0 ;  /* 0x0000000103037824 */ /* 0x000fc400078e0a00 */
[C---:B------:R-:W-:Y:S02]  /*05f0*/  IMAD.IADD R11, R19.reuse, 0x1, -R10 ;  /* 0x00000001130b7824 */ /* 0x040fe400078e0a0a */
[----:B------:R-:W-:Y:S01]  /*0600*/  IMAD.SHL.U32 R10, R19, 0x4, RZ ;  /* 0x00000004130a7824 */ /* 0x000fe200078e00ff */
[----:B------:R-:W-:Y:S01]  /*0610*/  ISETP.NE.AND P1, PT, R3, 0x3, PT ;  /* 0x000000030300780c */ /* 0x000fe20003f25270 */
[----:B-----5:R-:W-:Y:S01]  /*0620*/  IMAD.MOV R23, RZ, RZ, -R12 ;  /* 0x000000ffff177224 */ /* 0x020fe200078e0a0c */
[----:B------:R-:W-:Y:S01]  /*0630*/  ISETP.NE.AND P4, PT, R11, R6, PT ;  /* 0x000000060b00720c */ /* 0x000fe20003f85270 */
[----:B-1----:R-:W-:Y:S01]  /*0640*/  @!UP0 ULEA UR6, UR7, UR6, 0x18 ;  /* 0x0000000607068291 */ /* 0x002fe2000f8ec03f */
[----:B------:R-:W-:Y:S01]  /*0650*/  LOP3.LUT R19, R19, 0xc, R10, 0x78, !PT ;  /* 0x0000000c13137812 */ /* 0x000fe200078e780a */
[----:B------:R-:W-:Y:S01]  /*0660*/  VOTEU.ALL UP0, P0 ;  /* 0x00000000003f7886 */ /* 0x000fe20000000000 */
[----:B------:R-:W-:Y:S01]  /*0670*/  LOP3.LUT P0, RZ, R8, 0x7, RZ, 0xc0, !PT ;  /* 0x0000000708ff7812 */ /* 0x000fe2000780c0ff */
[----:B------:R-:W-:Y:S01]  /*0680*/  VIADD R8, R2, 0xffffffff ;  /* 0xffffffff02087836 */ /* 0x000fe20000000000 */
[----:B------:R-:W-:Y:S01]  /*0690*/  ISETP.EQ.OR P1, PT, R3, RZ, !P1 ;  /* 0x000000ff0300720c */ /* 0x000fe20004f22670 */
[----:B----4-:R-:W-:Y:S01]  /*06a0*/  IMAD R11, R9, R23, R4 ;  /* 0x00000017090b7224 */ /* 0x010fe200078e0204 */
[----:B------:R-:W-:-:S02]  /*06b0*/  ISETP.LT.U32.AND P0, PT, R19, 0x2, !P0 ;  /* 0x000000021300780c */ /* 0x000fc40004701070 */
[----:B------:R-:W-:Y:S02]  /*06c0*/  ISETP.EQ.AND P1, PT, R2, RZ, P1 ;  /* 0x000000ff0200720c */ /* 0x000fe40000f22270 */
[----:B------:R-:W-:Y:S01]  /*06d0*/  ISETP.GE.U32.AND P6, PT, R8, 0x2, PT ;  /* 0x000000020800780c */ /* 0x000fe20003fc6070 */
[----:B------:R-:W0:Y:S02]  /*06e0*/  FENCE.VIEW.ASYNC.S ;  /* 0x00000000000073c6 */ /* 0x000e240000000000 */
[----:B0-----:R0:W1:Y:S01]  /*06f0*/  @!UP0 SYNCS.EXCH.64 URZ, [UR6+0x40], UR4 ;  /* 0x00004004063f85b2 */ /* 0x0010620008000100 */
[----:B------:R-:W-:Y:S02]  /*0700*/  @P4 LEA.HI R0, R19, R19, RZ, 0x1 ;  /* 0x0000001313004211 */ /* 0x000fe400078f08ff */
[----:B------:R-:W-:Y:S02]  /*0710*/  SEL R18, RZ, 0x1, !P1 ;  /* 0x00000001ff127807 */ /* 0x000fe40004800000 */
[----:B------:R-:W-:-:S02]  /*0720*/  @P4 SHF.R.S32.HI R0, RZ, 0x1, R0 ;  /* 0x00000001ff004819 */ /* 0x000fc40000011400 */
[----:B------:R-:W-:Y:S02]  /*0730*/  SEL R18, R18, 0x2, P6 ;  /* 0x0000000212127807 */ /* 0x000fe40003000000 */
[----:B------:R-:W-:Y:S02]  /*0740*/  @P4 ISETP.NE.AND P5, PT, R0, R11, PT ;  /* 0x0000000b0000420c */ /* 0x000fe40003fa5270 */
[----:B------:R-:W-:Y:S02]  /*0750*/  SEL R11, RZ, 0x1, !P0 ;  /* 0x00000001ff0b7807 */ /* 0x000fe40004000000 */
[----:B------:R-:W-:Y:S02]  /*0760*/  @P4 SEL R22, RZ, 0x1, P5 ;  /* 0x00000001ff164807 */ /* 0x000fe40002800000 */
[----:B------:R-:W-:Y:S01]  /*0770*/  LOP3.LUT R0, R76, 0x7f, RZ, 0xc0, !PT ;  /* 0x0000007f4c007812 */ /* 0x000fe200078ec0ff */
[----:B------:R0:W2:Y:S01]  /*0780*/  @!UP1 SYNCS.EXCH.64 URZ, [UR6+0x48], UR4 ;  /* 0x00004804063f95b2 */ /* 0x0000a20008000100 */
[----:B------:R-:W-:Y:S01]  /*0790*/  LOP3.LUT R22, R22, R11, RZ, 0xc0, !PT ;  /* 0x0000000b16167212 */ /* 0x000fe200078ec0ff */
[----:B------:R-:W-:Y:S01]  /*07a0*/  NOP ;  /* 0x0000000000007918 */ /* 0x000fe20000000000 */
[----:B------:R-:W-:Y:S05]  /*07b0*/  @!P2 BRA `(.L_x_3) ;  /* 0x000000000008a947 */ /* 0x000fea0003800000 */
[----:B-12---:R-:W-:Y:S01]  /*07c0*/  UCGABAR_ARV ;  /* 0x00000000000079c7 */ /* 0x006fe20008000000 */
[----:B------:R-:W-:Y:S05]  /*07d0*/  BRA `(.L_x_4) ;  /* 0x0000000000047947 */ /* 0x000fea0003800000 */
.L_x_3:
[----:B-12---:R-:W-:Y:S01]  /*07e0*/  NOP ;  /* 0x0000000000007918 */ /* 0x006fe20000000000 */
.L_x_4:
[----:B------:R-:W1:Y:S01]  /*07f0*/  LDC R2, c[0x0][0x65c] ;  /* 0x00019700ff027b82 */ /* 0x000e620000000800 */
[----:B------:R-:W-:Y:S02]  /*0800*/  IMAD.U32 R10, RZ, RZ, UR8 ;  /* 0x00000008ff0a7e24 */ /* 0x000fe4000f8e00ff */
[----:B------:R-:W-:Y:S01]  /*0810*/  IMAD.MOV.U32 R11, RZ, RZ, RZ ;  /* 0x000000ffff0b7224 */ /* 0x000fe200078e00ff */
[----:B-1----:R-:W-:-:S04]  /*0820*/  ISETP.NE.AND P1, PT, R2, 0x1, PT ;  /* 0x000000010200780c */ /* 0x002fc80003f25270 */
[----:B------:R-:W-:-:S09]  /*0830*/  P2R R5, PR, RZ, 0x2 ;  /* 0x00000002ff057803 */ /* 0x000fd20000000000 */
[----:B------:R-:W1:Y:S01]  /*0840*/  @P1 LDC R17, c[0x0][0x10] ;  /* 0x00000400ff111b82 */ /* 0x000e620000000800 */
[----:B------:R-:W-:Y:S02]  /*0850*/  @P1 IMAD.MOV.U32 R5, RZ, RZ, RZ ;  /* 0x000000ffff051224 */ /* 0x000fe400078e00ff */
[----:B------:R-:W-:-:S05]  /*0860*/  @P1 IMAD.MOV.U32 R15, RZ, RZ, RZ ;  /* 0x000000ffff0f1224 */ /* 0x000fca00078e00ff */
[----:B------:R-:W2:Y:S01]  /*0870*/  @!P1 LDC R13, c[0x0][0xc] ;  /* 0x00000300ff0d9b82 */ /* 0x000ea20000000800 */
[----:B0-----:R-:W-:Y:S01]  /*0880*/  ULDC UR4, c[0x0][0xc] ;  /* 0x0000030000047ab9 */ /* 0x001fe20000000800 */
[----:B------:R-:W-:Y:S01]  /*0890*/  ULDC UR5, c[0x0][0x10] ;  /* 0x0000040000057ab9 */ /* 0x000fe20000000800 */
[----:B------:R-:W-:Y:S01]  /*08a0*/  ULDC UR6, c[0x0][0x14] ;  /* 0x0000050000067ab9 */ /* 0x000fe20000000800 */
[----:B------:R-:W-:-:S04]  /*08b0*/  UIMAD.WIDE.U32 UR4, UR4, UR5, URZ ;  /* 0x00000005040472a5 */ /* 0x000fc8000f8e003f */
[----:B------:R-:W-:Y:S02]  /*08c0*/  UIMAD.WIDE.U32 UR38, UR4, UR6, URZ ;  /* 0x00000006042672a5 */ /* 0x000fe4000f8e003f */
[----:B------:R-:W-:-:S04]  /*08d0*/  UIMAD UR40, UR5, UR6, URZ ;  /* 0x00000006052872a4 */ /* 0x000fc8000f8e023f */
[----:B------:R-:W-:Y:S01]  /*08e0*/  UIADD3 UR40, UR39, UR40, URZ ;  /* 0x0000002827287290 */ /* 0x000fe2000fffe03f */
[----:B-1----:R-:W-:-:S04]  /*08f0*/  @P1 IMAD.WIDE.U32 R16, R17, UR8, R4 ;  /* 0x0000000811101c25 */ /* 0x002fc8000f8e0004 */
[----:B------:R-:W-:Y:S02]  /*0900*/  @P1 IMAD.IADD R17, R17, 0x1, R15 ;  /* 0x0000000111111824 */ /* 0x000fe400078e020f */
[----:B--2---:R-:W-:-:S04]  /*0910*/  @!P1 IMAD.WIDE.U32 R10, R4, R13, R10 ;  /* 0x0000000d040a9225 */ /* 0x004fc800078e000a */
[----:B------:R-:W-:Y:S02]  /*0920*/  @!P1 IMAD.MOV.U32 R16, RZ, RZ, R10 ;  /* 0x000000ffff109224 */ /* 0x000fe400078e000a */
[----:B------:R-:W-:Y:S01]  /*0930*/  @!P1 IMAD.MOV.U32 R17, RZ, RZ, R11 ;  /* 0x000000ffff119224 */ /* 0x000fe200078e000b */
[----:B------:R-:W-:Y:S06]  /*0940*/  @!P2 BRA `(.L_x_5) ;  /* 0x00000000000ca947 */ /* 0x000fec0003800000 */
[----:B------:R-:W-:Y:S01]  /*0950*/  UCGABAR_WAIT ;  /* 0x0000000000007dc7 */ /* 0x000fe20008000000 */
[----:B------:R-:W-:Y:S01]  /*0960*/  CCTL.IVALL ;  /* 0x00000000ff00798f */ /* 0x000fe20002000000 */
[----:B------:R-:W-:Y:S05]  /*0970*/  BRA `(.L_x_6) ;  /* 0x0000000000047947 */ /* 0x000fea0003800000 */
.L_x_5:
[----:B------:R-:W-:Y:S06]  /*0980*/  BAR.SYNC.DEFER_BLOCKING 0x0 ;  /* 0x0000000000007b1d */ /* 0x000fec0000010000 */
.L_x_6:
[----:B------:R-:W-:Y:S05]  /*0990*/  @!P3 BRA `(.L_x_7) ;  /* 0x0000006400c4b947 */ /* 0x000fea0003800000 */
[----:B------:R-:W-:-:S13]  /*09a0*/  ISETP.GT.U32.AND P0, PT, R8, 0x1, PT ;  /* 0x000000010800780c */ /* 0x000fda0003f04070 */
[----:B------:R-:W-:Y:S05]  /*09b0*/  @P0 EXIT ;  /* 0x000000000000094d */ /* 0x000fea0003800000 */
[----:B------:R-:W-:Y:S01]  /*09c0*/  ULDC.64 UR4, c[0x0][0x650] ;  /* 0x0001940000047ab9 */ /* 0x000fe20000000a00 */
[----:B------:R-:W-:Y:S01]  /*09d0*/  PRMT R3, RZ, 0x7610, R3 ;  /* 0x00007610ff037816 */ /* 0x000fe20000000003 */
[----:B------:R-:W-:Y:S01]  /*09e0*/  IMAD.MOV.U32 R83, RZ, RZ, -0x1 ;  /* 0xffffffffff537424 */ /* 0x000fe200078e00ff */
[----:B------:R-:W-:Y:S01]  /*09f0*/  ISETP.GE.U32.AND P0, PT, R16, UR4, PT ;  /* 0x0000000410007c0c */ /* 0x000fe2000bf06070 */
[----:B------:R-:W-:Y:S02]  /*0a00*/  IMAD.MOV.U32 R82, RZ, RZ, -0x1 ;  /* 0xffffffffff527424 */ /* 0x000fe400078e00ff */
[----:B------:R-:W-:Y:S01]  /*0a10*/  IMAD.MOV.U32 R81, RZ, RZ, -0x1 ;  /* 0xffffffffff517424 */ /* 0x000fe200078e00ff */
[----:B------:R-:W-:-:S13]  /*0a20*/  ISETP.GE.U32.AND.EX P0, PT, R17, UR5, PT, P0 ;  /* 0x0000000511007c0c */ /* 0x000fda000bf06100 */
[----:B------:R-:W-:Y:S05]  /*0a30*/  @P0 BRA `(.L_x_8) ;  /* 0x0000000400280947 */ /* 0x000fea0003800000 */
[----:B------:R-:W0:Y:S01]  /*0a40*/  LDC.64 R24, c[0x0][0x628] ;  /* 0x00018a00ff187b82 */ /* 0x000e220000000a00 */
[----:B------:R-:W-:Y:S02]  /*0a50*/  IMAD.MOV.U32 R10, RZ, RZ, R16 ;  /* 0x000000ffff0a7224 */ /* 0x000fe400078e0010 */
[----:B------:R-:W-:-:S05]  /*0a60*/  IMAD.MOV.U32 R11, RZ, RZ, R17 ;  /* 0x000000ffff0b7224 */ /* 0x000fca00078e0011 */
[----:B------:R-:W1:Y:S08]  /*0a70*/  LDC R8, c[0x0][0x630] ;  /* 0x00018c00ff087b82 */ /* 0x000e700000000800 */
[----:B------:R-:W2:Y:S01]  /*0a80*/  LDC.64 R26, c[0x0][0x620] ;  /* 0x00018800ff1a7b82 */ /* 0x000ea20000000a00 */
[----:B0-----:R-:W-:-:S04]  /*0a90*/  ISETP.NE.U32.AND P0, PT, R24, RZ, PT ;  /* 0x000000ff1800720c */ /* 0x001fc80003f05070 */
[----:B------:R-:W-:-:S13]  /*0aa0*/  ISETP.NE.AND.EX P0, PT, R25, RZ, PT, P0 ;  /* 0x000000ff1900720c */ /* 0x000fda0003f05300 */
[----:B-12---:R-:W-:Y:S05]  /*0ab0*/  @!P0 BRA `(.L_x_9) ;  /* 0x0000000000288947 */ /* 0x006fea0003800000 */
[----:B------:R-:W0:Y:S02]  /*0ac0*/  LDC R3, c[0x0][0x634] ;  /* 0x00018d00ff037b82 */ /* 0x000e240000000800 */
[----:B0-----:R-:W-:-:S05]  /*0ad0*/  IADD3 R3, P0, R16, R3, RZ ;  /* 0x0000000310037210 */ /* 0x001fca0007f1e0ff */
[----:B------:R-:W-:-:S04]  /*0ae0*/  IMAD.X R21, RZ, RZ, R17, P0 ;  /* 0x000000ffff157224 */ /* 0x000fc800000e0611 */
[----:B------:R-:W-:-:S04]  /*0af0*/  IMAD.WIDE.U32 R10, R21, R24, RZ ;  /* 0x00000018150a7225 */ /* 0x000fc800078e00ff */
[----:B------:R-:W-:-:S04]  /*0b00*/  IMAD.WIDE.U32 R12, P0, R3, R25, R10 ;  /* 0x00000019030c7225 */ /* 0x000fc8000780000a */
[----:B------:R-:W-:-:S04]  /*0b10*/  IMAD.WIDE.U32 R10, R3, R24, RZ ;  /* 0x00000018030a7225 */ /* 0x000fc800078e00ff */
[----:B------:R-:W-:Y:S01]  /*0b20*/  IMAD.X R15, RZ, RZ, RZ, P0 ;  /* 0x000000ffff0f7224 */ /* 0x000fe200000e06ff */
[----:B------:R-:W-:Y:S01]  /*0b30*/  IADD3 RZ, P0, R11, R12, RZ ;  /* 0x0000000c0bff7210 */ /* 0x000fe20007f1e0ff */
[----:B------:R-:W-:-:S04]  /*0b40*/  IMAD.MOV.U32 R14, RZ, RZ, R13 ;  /* 0x000000ffff0e7224 */ /* 0x000fc800078e000d */
[----:B------:R-:W-:-:S08]  /*0b50*/  IMAD.WIDE.U32.X R10, R21, R25, R14, P0 ;  /* 0x00000019150a7225 */ /* 0x000fd000000e040e */
.L_x_9:
[----:B------:R-:W0:Y:S01]  /*0b60*/  LDC.64 R30, c[0x0][0x640] ;  /* 0x00019000ff1e7b82 */ /* 0x000e220000000a00 */
[-CC-:B------:R-:W-:Y:S01]  /*0b70*/  SHF.R.U64 R81, R10, R8.reuse, R11.reuse ;  /* 0x000000080a517219 */ /* 0x180fe2000000120b */
[----:B------:R-:W-:Y:S01]  /*0b80*/  IMAD R29, R9, R23, R4 ;  /* 0x00000017091d7224 */ /* 0x000fe200078e0204 */
[----:B------:R-:W-:Y:S01]  /*0b90*/  SHF.R.U32.HI R3, RZ, R8, R11 ;  /* 0x00000008ff037219 */ /* 0x000fe2000001160b */
[----:B------:R-:W-:Y:S01]  /*0ba0*/  IMAD.MOV.U32 R23, RZ, RZ, 0x1 ;  /* 0x00000001ff177424 */ /* 0x000fe200078e00ff */
[----:B------:R-:W-:-:S03]  /*0bb0*/  IADD3 R5, P0, RZ, -R81, RZ ;  /* 0x80000051ff057210 */ /* 0x000fc60007f1e0ff */
[----:B------:R-:W1:Y:S02]  /*0bc0*/  LDC R12, c[0x0][0x618] ;  /* 0x00018600ff0c7b82 */ /* 0x000e640000000800 */
[----:B------:R-:W-:Y:S02]  /*0bd0*/  IMAD.X R3, RZ, RZ, ~R3, P0 ;  /* 0x000000ffff037224 */ /* 0x000fe400000e0e03 */
[----:B------:R-:W-:-:S04]  /*0be0*/  IMAD.WIDE.U32 R10, R5, R26, R16 ;  /* 0x0000001a050a7225 */ /* 0x000fc800078e0010 */
[----:B------:R-:W2:Y:S01]  /*0bf0*/  LDC R20, c[0x0][0x608] ;  /* 0x00018200ff147b82 */ /* 0x000ea20000000800 */
[----:B------:R-:W-:Y:S02]  /*0c00*/  IMAD R8, R3, R26, RZ ;  /* 0x0000001a03087224 */ /* 0x000fe400078e02ff */
[----:B------:R-:W-:Y:S02]  /*0c10*/  IMAD.MOV.U32 R3, RZ, RZ, -0x1 ;  /* 0xffffffffff037424 */ /* 0x000fe400078e00ff */
[----:B------:R-:W-:-:S03]  /*0c20*/  IMAD R5, R5, R27, R8 ;  /* 0x0000001b05057224 */ /* 0x000fc600078e0208 */
[----:B------:R-:W3:Y:S01]  /*0c30*/  LDC R28, c[0x0][0x658] ;  /* 0x00019600ff1c7b82 */ /* 0x000ee20000000800 */
[----:B------:R-:W-:Y:S01]  /*0c40*/  IMAD.IADD R5, R11, 0x1, R5 ;  /* 0x000000010b057824 */ /* 0x000fe200078e0205 */
[----:B0-----:R-:W-:-:S04]  /*0c50*/  ISETP.NE.U32.AND P0, PT, R30, RZ, PT ;  /* 0x000000ff1e00720c */ /* 0x001fc80003f05070 */
[----:B------:R-:W-:Y:S02]  /*0c60*/  ISETP.NE.AND.EX P0, PT, R31, RZ, PT, P0 ;  /* 0x000000ff1f00720c */ /* 0x000fe40003f05300 */
[----:B------:R-:W0:Y:S01]  /*0c70*/  LDC R24, c[0x0][0x600] ;  /* 0x00018000ff187b82 */ /* 0x000e220000000800 */
[-CC-:B-1----:R-:W-:Y:S02]  /*0c80*/  SHF.R.U64 R14, R10, R12.reuse, R5.reuse ;  /* 0x0000000c0a0e7219 */ /* 0x182fe40000001205 */
[----:B------:R-:W-:-:S05]  /*0c90*/  SHF.R.U32.HI R5, RZ, R12, R5 ;  /* 0x0000000cff057219 */ /* 0x000fca0000011605 */
[----:B------:R-:W1:Y:S01]  /*0ca0*/  LDC R15, c[0x0][0x648] ;  /* 0x00019200ff0f7b82 */ /* 0x000e620000000800 */
[-CC-:B--2---:R-:W-:Y:S02]  /*0cb0*/  SHF.R.U64 R27, R14, R20.reuse, R5.reuse ;  /* 0x000000140e1b7219 */ /* 0x184fe40000001205 */
[----:B------:R-:W-:-:S05]  /*0cc0*/  SHF.R.U32.HI R5, RZ, R20, R5 ;  /* 0x00000014ff057219 */ /* 0x000fca0000011605 */
[----:B------:R-:W2:Y:S01]  /*0cd0*/  LDC R21, c[0x0][0x638] ;  /* 0x00018e00ff157b82 */ /* 0x000ea20000000800 */
[-CC-:B---3--:R-:W-:Y:S02]  /*0ce0*/  SHF.R.U64 R20, R27, R28.reuse, R5.reuse ;  /* 0x0000001c1b147219 */ /* 0x188fe40000001205 */
[-C--:B------:R-:W-:Y:S02]  /*0cf0*/  SHF.L.U32 R3, R3, R28.reuse, RZ ;  /* 0x0000001c03037219 */ /* 0x080fe400000006ff */
[----:B------:R-:W-:Y:S01]  /*0d00*/  SHF.R.U32.HI R5, RZ, R28, R5 ;  /* 0x0000001cff057219 */ /* 0x000fe20000011605 */
[----:B------:R-:W-:Y:S01]  /*0d10*/  IMAD.MOV.U32 R4, RZ, RZ, R20 ;  /* 0x000000ffff047224 */ /* 0x000fe200078e0014 */
[----:B------:R-:W-:Y:S01]  /*0d20*/  LOP3.LUT R12, RZ, R3, RZ, 0x33, !PT ;  /* 0x00000003ff0c7212 */ /* 0x000fe200078e33ff */
[----:B------:R-:W3:Y:S01]  /*0d30*/  LDC R25, c[0x0][0x610] ;  /* 0x00018400ff197b82 */ /* 0x000ee20000000800 */
[----:B------:R-:W-:Y:S05]  /*0d40*/  @!P0 BRA `(.L_x_10) ;  /* 0x0000000000288947 */ /* 0x000fea0003800000 */
[----:B------:R-:W4:Y:S02]  /*0d50*/  LDC R3, c[0x0][0x64c] ;  /* 0x00019300ff037b82 */ /* 0x000f240000000800 */
[----:B----4-:R-:W-:-:S05]  /*0d60*/  IADD3 R3, P0, R20, R3, RZ ;  /* 0x0000000314037210 */ /* 0x010fca0007f1e0ff */
        /* <DEDUP_REMOVED lines=8> */
.L_x_10:
[----:B-1----:R-:W-:Y:S01]  /*0df0*/  SHF.R.U64 R4, R4, R15, R5 ;  /* 0x0000000f04047219 */ /* 0x002fe20000001205 */
[----:B0-----:R-:W-:Y:S01]  /*0e00*/  VIADD R5, R24, 0xffffffff ;  /* 0xffffffff18057836 */ /* 0x001fe20000000000 */
[----:B------:R-:W-:Y:S02]  /*0e10*/  SHF.L.U32 R3, R23, R28, RZ ;  /* 0x0000001c17037219 */ /* 0x000fe400000006ff */
[----:B------:R-:W-:Y:S01]  /*0e20*/  LOP3.LUT R12, R27, R12, RZ, 0xc0, !PT ;  /* 0x0000000c1b0c7212 */ /* 0x000fe200078ec0ff */
[----:B------:R-:W-:Y:S01]  /*0e30*/  IMAD.MOV R8, RZ, RZ, -R4 ;  /* 0x000000ffff087224 */ /* 0x000fe200078e0a04 */
[----:B------:R-:W-:Y:S02]  /*0e40*/  SEL R6, R6, R29, !P1 ;  /* 0x0000001d06067207 */ /* 0x000fe40004800000 */
[----:B------:R-:W-:Y:S01]  /*0e50*/  LOP3.LUT R5, R14, R5, RZ, 0xc0, !PT ;  /* 0x000000050e057212 */ /* 0x000fe200078ec0ff */
[----:B------:R-:W-:Y:S02]  /*0e60*/  IMAD R9, R3, R4, R12 ;  /* 0x0000000403097224 */ /* 0x000fe400078e020c */
[----:B--2---:R-:W-:-:S02]  /*0e70*/  IMAD R3, R8, R21, R20 ;  /* 0x0000001508037224 */ /* 0x004fc400078e0214 */
[----:B---3--:R-:W-:Y:S02]  /*0e80*/  IMAD R6, R9, R25, R6 ;  /* 0x0000001909067224 */ /* 0x008fe400078e0206 */
[----:B------:R-:W-:Y:S02]  /*0e90*/  IMAD R83, R3, R24, R5 ;  /* 0x0000001803537224 */ /* 0x000fe400078e0205 */
[----:B------:R-:W-:-:S03]  /*0ea0*/  IMAD.MOV.U32 R4, RZ, RZ, 0x1 ;  /* 0x00000001ff047424 */ /* 0x000fc600078e00ff */
[----:B------:R-:W-:Y:S02]  /*0eb0*/  SEL R82, R83, R6, !P1 ;  /* 0x0000000653527207 */ /* 0x000fe40004800000 */
[----:B------:R-:W-:Y:S02]  /*0ec0*/  PRMT R3, R4, 0x7610, R3 ;  /* 0x0000761004037816 */ /* 0x000fe40000000003 */
[----:B------:R-:W-:-:S07]  /*0ed0*/  SEL R83, R6, R83, !P1 ;  /* 0x0000005306537207 */ /* 0x000fce0004800000 */
.L_x_8:
[----:B------:R-:W-:-:S08]  /*0ee0*/  NOP ;  /* 0x0000000000007918 */ /* 0x000fd00000000000 */
[----:B------:R-:W0:Y:S02]  /*0ef0*/  USETMAXREG.TRY_ALLOC.CTAPOOL UP0, 0xe8 ;  /* 0x000000e8000079c8 */ /* 0x000e240008000600 */
[----:B0-----:R-:W-:-:S13]  /*0f00*/  PLOP3.LUT P0, PT, PT, PT, UP0, 0x80, 0x0 ;  /* 0x000000000000781c */ /* 0x001fda0003f0f008 */
[----:B------:R-:W-:Y:S05]  /*0f10*/  @!P0 BRA `(.L_x_8) ;  /* 0xfffffffc00f08947 */ /* 0x000fea000383ffff */
[----:B------:R-:W-:Y:S01]  /*0f20*/  ULDC.64 UR4, c[0x0][0x598] ;  /* 0x0001660000047ab9 */ /* 0x000fe20000000a00 */
[----:B------:R-:W-:Y:S01]  /*0f30*/  ULDC.64 UR44, c[0x0][0x208] ;  /* 0x00008200002c7ab9 */ /* 0x000fe20000000a00 */
[----:B------:R-:W-:-:S04]  /*0f40*/  ISETP.NE.U32.AND P0, PT, RZ, UR4, PT ;  /* 0x00000004ff007c0c */ /* 0x000fc8000bf05070 */
[----:B------:R-:W-:-:S13]  /*0f50*/  ISETP.NE.AND.EX P0, PT, RZ, UR5, PT, P0 ;  /* 0x00000005ff007c0c */ /* 0x000fda000bf05300 */
[----:B------:R-:W-:Y:S05]  /*0f60*/  @!P0 BRA `(.L_x_11) ;  /* 0x00000000001c8947 */ /* 0x000fea0003800000 */
[----:B------:R-:W0:Y:S02]  /*0f70*/  LDC.64 R4, c[0x0][0x598] ;  /* 0x00016600ff047b82 */ /* 0x000e240000000a00 */
[----:B0-----:R-:W2:Y:S02]  /*0f80*/  LDG.E.64 R4, desc[UR44][R4.64] ;  /* 0x0000002c04047981 */ /* 0x001ea4000c1e1b00 */
[----:B--2---:R-:W-:-:S04]  /*0f90*/  ISETP.NE.U32.AND P0, PT, R4, RZ, PT ;  /* 0x000000ff0400720c */ /* 0x004fc80003f05070 */
[----:B------:R-:W-:-:S13]  /*0fa0*/  ISETP.NE.AND.EX P0, PT, R5, RZ, PT, P0 ;  /* 0x000000ff0500720c */ /* 0x000fda0003f05300 */
[----:B------:R-:W-:Y:S05]  /*0fb0*/  @!P0 BRA `(.L_x_11) ;  /* 0x0000000000088947 */ /* 0x000fea0003800000 */
[----:B------:R0:W5:Y:S01]  /*0fc0*/  LD.E R23, desc[UR44][R4.64] ;  /* 0x0000002c04177980 */ /* 0x000162000c101900 */
[----:B------:R-:W-:Y:S05]  /*0fd0*/  BRA `(.L_x_12) ;  /* 0x0000000000247947 */ /* 0x000fea0003800000 */
.L_x_11:
[----:B------:R-:W-:Y:S02]  /*0fe0*/  ULDC.64 UR4, c[0x0][0x588] ;  /* 0x0001620000047ab9 */ /* 0x000fe40000000a00 */
[----:B------:R-:W-:-:S04]  /*0ff0*/  ISETP.NE.U32.AND P0, PT, RZ, UR4, PT ;  /* 0x00000004ff007c0c */ /* 0x000fc8000bf05070 */
[----:B------:R-:W-:-:S13]  /*1000*/  ISETP.NE.AND.EX P0, PT, RZ, UR5, PT, P0 ;  /* 0x00000005ff007c0c */ /* 0x000fda000bf05300 */
[----:B------:R-:W-:Y:S05]  /*1010*/  @!P0 BRA `(.L_x_13) ;  /* 0x00000000000c8947 */ /* 0x000fea0003800000 */
[----:B------:R-:W0:Y:S02]  /*1020*/  LDC.64 R4, c[0x0][0x588] ;  /* 0x00016200ff047b82 */ /* 0x000e240000000a00 */
[----:B0-----:R1:W5:Y:S01]  /*1030*/  LDG.E R23, desc[UR44][R4.64] ;  /* 0x0000002c04177981 */ /* 0x001362000c1e1900 */
[----:B------:R-:W-:Y:S05]  /*1040*/  BRA `(.L_x_12) ;  /* 0x0000000000087947 */ /* 0x000fea0003800000 */
.L_x_13:
[----:B------:R-:W-:Y:S02]  /*1050*/  ULDC UR4, c[0x0][0x580] ;  /* 0x0001600000047ab9 */ /* 0x000fe40000000800 */
[----:B------:R-:W-:-:S07]  /*1060*/  IMAD.U32 R23, RZ, RZ, UR4 ;  /* 0x00000004ff177e24 */ /* 0x000fce000f8e00ff */
.L_x_12:
[----:B------:R-:W-:Y:S02]  /*1070*/  ULDC.64 UR4, c[0x0][0x5a0] ;  /* 0x0001680000047ab9 */ /* 0x000fe40000000a00 */
[----:B------:R-:W-:-:S04]  /*1080*/  ISETP.NE.U32.AND P0, PT, RZ, UR4, PT ;  /* 0x00000004ff007c0c */ /* 0x000fc8000bf05070 */
[----:B------:R-:W-:-:S13]  /*1090*/  ISETP.NE.AND.EX P0, PT, RZ, UR5, PT, P0 ;  /* 0x00000005ff007c0c */ /* 0x000fda000bf05300 */
[----:B------:R-:W-:Y:S05]  /*10a0*/  @!P0 BRA `(.L_x_14) ;  /* 0x00000000001c8947 */ /* 0x000fea0003800000 */
[----:B01----:R-:W0:Y:S02]  /*10b0*/  LDC.64 R4, c[0x0][0x5a0] ;  /* 0x00016800ff047b82 */ /* 0x003e240000000a00 */
[----:B0-----:R-:W2:Y:S02]  /*10c0*/  LDG.E.64 R4, desc[UR44][R4.64] ;  /* 0x0000002c04047981 */ /* 0x001ea4000c1e1b00 */
[----:B--2---:R-:W-:-:S04]  /*10d0*/  ISETP.NE.U32.AND P0, PT, R4, RZ, PT ;  /* 0x000000ff0400720c */ /* 0x004fc80003f05070 */
[----:B------:R-:W-:-:S13]  /*10e0*/  ISETP.NE.AND.EX P0, PT, R5, RZ, PT, P0 ;  /* 0x000000ff0500720c */ /* 0x000fda0003f05300 */
[----:B------:R-:W-:Y:S05]  /*10f0*/  @!P0 BRA `(.L_x_14) ;  /* 0x0000000000088947 */ /* 0x000fea0003800000 */
[----:B------:R0:W5:Y:S01]  /*1100*/  LD.E R74, desc[UR44][R4.64] ;  /* 0x0000002c044a7980 */ /* 0x000162000c101900 */
[----:B------:R-:W-:Y:S05]  /*1110*/  BRA `(.L_x_15) ;  /* 0x0000000000247947 */ /* 0x000fea0003800000 */
.L_x_14:
[----:B------:R-:W-:Y:S02]  /*1120*/  ULDC.64 UR4, c[0x0][0x590] ;  /* 0x0001640000047ab9 */ /* 0x000fe40000000a00 */
[----:B------:R-:W-:-:S04]  /*1130*/  ISETP.NE.U32.AND P0, PT, RZ, UR4, PT ;  /* 0x00000004ff007c0c */ /* 0x000fc8000bf05070 */
[----:B------:R-:W-:-:S13]  /*1140*/  ISETP.NE.AND.EX P0, PT, RZ, UR5, PT, P0 ;  /* 0x00000005ff007c0c */ /* 0x000fda000bf05300 */
[----:B------:R-:W-:Y:S05]  /*1150*/  @!P0 BRA `(.L_x_16) ;  /* 0x00000000000c8947 */ /* 0x000fea0003800000 */
[----:B------:R-:W2:Y:S02]  /*1160*/  LDC.64 R74, c[0x0][0x590] ;  /* 0x00016400ff4a7b82 */ /* 0x000ea40000000a00 */
[----:B--2---:R2:W5:Y:S01]  /*1170*/  LDG.E R74, desc[UR44][R74.64] ;  /* 0x0000002c4a4a7981 */ /* 0x004562000c1e1900 */
[----:B------:R-:W-:Y:S05]  /*1180*/  BRA `(.L_x_15) ;  /* 0x0000000000087947 */ /* 0x000fea0003800000 */
.L_x_16:
[----:B------:R-:W-:Y:S02]  /*1190*/  ULDC UR4, c[0x0][0x584] ;  /* 0x0001610000047ab9 */ /* 0x000fe40000000800 */
[----:B------:R-:W-:-:S07]  /*11a0*/  IMAD.U32 R74, RZ, RZ, UR4 ;  /* 0x00000004ff4a7e24 */ /* 0x000fce000f8e00ff */
.L_x_15:
[----:B------:R-:W-:-:S13]  /*11b0*/  LOP3.LUT P0, RZ, R3, 0xff, RZ, 0xc0, !PT ;  /* 0x000000ff03ff7812 */ /* 0x000fda000780c0ff */
[----:B------:R-:W-:Y:S05]  /*11c0*/  @!P0 EXIT ;  /* 0x000000000000894d */ /* 0x000fea0003800000 */
[----:B01----:R-:W0:Y:S01]  /*11d0*/  LDC R5, c[0x0][0x658] ;  /* 0x00019600ff057b82 */ /* 0x003e220000000800 */
[----:B------:R-:W-:Y:S01]  /*11e0*/  ULDC.64 UR6, c[0x0][0x288] ;  /* 0x0000a20000067ab9 */ /* 0x000fe20000000a00 */
[----:B------:R-:W-:Y:S01]  /*11f0*/  SHF.R.U32.HI R3, RZ, 0x2, R76 ;  /* 0x00000002ff037819 */ /* 0x000fe2000001164c */
[----:B------:R-:W-:Y:S01]  /*1200*/  UIADD3 UR4, UR7, 0xff, URZ ;  /* 0x000000ff07047890 */ /* 0x000fe2000fffe03f */
[----:B------:R-:W-:Y:S01]  /*1210*/  SHF.R.U32.HI R0, RZ, 0x1, R0 ;  /* 0x00000001ff007819 */ /* 0x000fe20000011600 */
[----:B------:R-:W-:Y:S01]  /*1220*/  IMAD.U32 R6, RZ, RZ, UR6 ;  /* 0x00000006ff067e24 */ /* 0x000fe2000f8e00ff */
[----:B--2---:R-:W-:Y:S01]  /*1230*/  LOP3.LUT R75, R76, 0x3, RZ, 0xc0, !PT ;  /* 0x000000034c4b7812 */ /* 0x004fe200078ec0ff */
[----:B------:R-:W-:Y:S01]  /*1240*/  USHF.R.S32.HI UR5, URZ, 0x1f, UR4 ;  /* 0x0000001f3f057899 */ /* 0x000fe20008011404 */
[----:B------:R-:W-:Y:S01]  /*1250*/  LOP3.LUT R7, R7, 0x1, RZ, 0xc0, !PT ;  /* 0x0000000107077812 */ /* 0x000fe200078ec0ff */
[----:B------:R-:W-:Y:S01]  /*1260*/  IMAD.MOV.U32 R73, RZ, RZ, RZ ;  /* 0x000000ffff497224 */ /* 0x000fe200078e00ff */
[----:B------:R-:W-:Y:S01]  /*1270*/  LOP3.LUT R3, R3, 0x7, RZ, 0xc0, !PT ;  /* 0x0000000703037812 */ /* 0x000fe200078ec0ff */
[----:B------:R-:W-:Y:S01]  /*1280*/  ULEA.HI UR5, UR5, UR4, URZ, 0x8 ;  /* 0x0000000405057291 */ /* 0x000fe2000f8f403f */
[----:B------:R-:W-:Y:S01]  /*1290*/  LOP3.LUT R0, R0, 0x30, RZ, 0xc0, !PT ;  /* 0x0000003000007812 */ /* 0x000fe200078ec0ff */
[----:B------:R-:W-:Y:S01]  /*12a0*/  IMAD R75, R75, -0x2, R6 ;  /* 0xfffffffe4b4b7824 */ /* 0x000fe200078e0206 */
[----:B------:R-:W-:Y:S01]  /*12b0*/  LOP3.LUT R77, R76, 0x80, RZ, 0xc0, !PT ;  /* 0x000000804c4d7812 */ /* 0x000fe200078ec0ff */
[C---:B------:R-:W-:Y:S01]  /*12c0*/  IMAD.SHL.U32 R72, R7.reuse, 0x40, RZ ;  /* 0x0000004007487824 */ /* 0x040fe200078e00ff */
[----:B------:R-:W-:Y:S01]  /*12d0*/  USHF.R.S32.HI UR41, URZ, 0x8, UR5 ;  /* 0x000000083f297899 */ /* 0x000fe20008011405 */
[-CC-:B------:R-:W-:Y:S01]  /*12e0*/  IADD3 R4, RZ, -R0.reuse, -R3.reuse ;  /* 0x80000000ff047210 */ /* 0x180fe20007ffe803 */
[----:B------:R-:W-:Y:S01]  /*12f0*/  IMAD.MOV.U32 R6, RZ, RZ, -0x1 ;  /* 0xffffffffff067424 */ /* 0x000fe200078e00ff */
[----:B------:R-:W-:Y:S01]  /*1300*/  ULDC UR4, c[0x0][0x284] ;  /* 0x0000a10000047ab9 */ /* 0x000fe20000000800 */
[----:B------:R-:W-:Y:S01]  /*1310*/  UISETP.LT.AND UP0, UPT, UR41, 0x1, UPT ;  /* 0x000000012900788c */ /* 0x000fe2000bf01270 */
[----:B------:R-:W-:Y:S01]  /*1320*/  LOP3.LUT R72, R72, 0x40, R3, 0xe2, !PT ;  /* 0x0000004048487812 */ /* 0x000fe200078ee203 */
[----:B------:R-:W-:Y:S01]  /*1330*/  IMAD R4, R7, -0x40, R4 ;  /* 0xffffffc007047824 */ /* 0x000fe200078e0204 */
[----:B------:R-:W-:Y:S01]  /*1340*/  SHF.R.U32.HI R77, RZ, 0x7, R77 ;  /* 0x00000007ff4d7819 */ /* 0x000fe2000001164d */
[----:B------:R-:W-:Y:S01]  /*1350*/  USEL UR42, UR41, 0x1, UP0 ;  /* 0x00000001292a7887 */ /* 0x000fe20008000000 */
[----:B0-----:R-:W-:Y:S01]  /*1360*/  SHF.L.U32 R5, R6, R5, RZ ;  /* 0x0000000506057219 */ /* 0x001fe200000006ff */
[----:B------:R-:W-:Y:S01]  /*1370*/  IMAD.SHL.U32 R76, R76, 0x2, RZ ;  /* 0x000000024c4c7824 */ /* 0x000fe200078e00ff */
[----:B------:R-:W-:Y:S01]  /*1380*/  LOP3.LUT R72, R72, R0, RZ, 0xfc, !PT ;  /* 0x0000000048487212 */ /* 0x000fe200078efcff */
[----:B------:R-:W-:Y:S01]  /*1390*/  VIADD R79, R4, UR4 ;  /* 0x00000004044f7c36 */ /* 0x000fe20008000000 */
[----:B------:R-:W-:Y:S01]  /*13a0*/  LOP3.LUT R78, RZ, R5, RZ, 0x33, !PT ;  /* 0x00000005ff4e7212 */ /* 0x000fe200078e33ff */
[----:B------:R-:W-:Y:S01]  /*13b0*/  UIADD3 UR42, UR41, -UR42, URZ ;  /* 0x8000002a292a7290 */ /* 0x000fe2000fffe03f */
[----:B------:R-:W-:Y:S01]  /*13c0*/  UMOV UR36, URZ ;  /* 0x0000003f00247c82 */ /* 0x000fe20008000000 */
[----:B------:R-:W-:-:S10]  /*13d0*/  UMOV UR37, URZ ;  /* 0x0000003f00257c82 */ /* 0x000fd40008000000 */
.L_x_134:
[----:B0-----:R-:W0:Y:S01]  /*13e0*/  SHFL.IDX PT, R0, R77, RZ, 0x1f ;  /* 0x00001fff4d007589 */ /* 0x001e2200000e0000 */
[----:B-1----:R-:W1:Y:S01]  /*13f0*/  S2UR UR7, SR_CgaCtaId ;  /* 0x00000000000779c3 */ /* 0x002e620000008800 */
[----:B------:R-:W-:Y:S01]  /*1400*/  UMOV UR6, 0x400 ;  /* 0x0000040000067882 */ /* 0x000fe20000000000 */
[----:B0-----:R-:W-:Y:S01]  /*1410*/  R2UR UR4, R0 ;  /* 0x00000000000472ca */ /* 0x001fe200000e0000 */
[----:B-1----:R-:W-:-:S12]  /*1420*/  ULEA UR6, UR7, UR6, 0x18 ;  /* 0x0000000607067291 */ /* 0x002fd8000f8ec03f */
[----:B------:R-:W-:-:S04]  /*1430*/  ULEA.HI UR5, UR4, UR4, URZ, 0x1 ;  /* 0x0000000404057291 */ /* 0x000fc8000f8f083f */
[----:B------:R-:W-:-:S04]  /*1440*/  ULOP3.LUT UR5, UR5, 0x7fffe, URZ, 0xc0, !UPT ;  /* 0x0007fffe05057892 */ /* 0x000fc8000f8ec03f */
[----:B------:R-:W-:-:S03]  /*1450*/  UIADD3 UR5, UR4, -UR5, URZ ;  /* 0x8000000504057290 */ /* 0x000fc6000fffe03f */
[----:B------:R-:W-:Y:S01]  /*1460*/  ULDC UR4, c[0x0][0x28c] ;  /* 0x0000a30000047ab9 */ /* 0x000fe20000000800 */
[----:B------:R-:W-:Y:S01]  /*1470*/  ULEA UR5, UR5, UR6, 0xd ;  /* 0x0000000605057291 */ /* 0x000fe2000f8e683f */
[----:B------:R-:W-:-:S03]  /*1480*/  ISETP.LT.AND P0, PT, RZ, UR4, PT ;  /* 0x00000004ff007c0c */ /* 0x000fc6000bf01270 */
[----:B------:R-:W-:-:S04]  /*1490*/  UIADD3 UR5, UR5, 0x100, URZ ;  /* 0x0000010005057890 */ /* 0x000fc8000fffe03f */
[----:B------:R-:W-:-:S04]  /*14a0*/  USHF.R.U32.HI UR5, URZ, 0x4, UR5 ;  /* 0x000000043f057899 */ /* 0x000fc80008011605 */
[----:B------:R-:W-:-:S04]  /*14b0*/  ULOP3.LUT UR5, UR5, 0x3fff, URZ, 0xc0, !UPT ;  /* 0x00003fff05057892 */ /* 0x000fc8000f8ec03f */
[----:B------:R-:W-:Y:S01]  /*14c0*/  ULOP3.LUT UR43, UR5, 0x10000, URZ, 0xfc, !UPT ;  /* 0x00010000052b7892 */ /* 0x000fe2000f8efc3f */
[----:B---34-:R-:W-:Y:S11]  /*14d0*/  @P0 BRA `(.L_x_17) ;  /* 0x0000000000400947 */ /* 0x018ff60003800000 */
[----:B------:R-:W-:Y:S01]  /*14e0*/  MOV R0, 0x0 ;  /* 0x0000000000007802 */ /* 0x000fe20000000f00 */
[----:B------:R-:W-:Y:S01]  /*14f0*/  ULDC.64 UR4, c[0x4][0x68] ;  /* 0x01001a0000047ab9 */ /* 0x000fe20000000a00 */
[----:B------:R-:W-:Y:S01]  /*1500*/  ULDC.64 UR6, c[0x4][0x8] ;  /* 0x0100020000067ab9 */ /* 0x000fe20000000a00 */
[----:B------:R-:W-:Y:S01]  /*1510*/  IMAD.U32 R4, RZ, RZ, UR4 ;  /* 0x00000004ff047e24 */ /* 0x000fe2000f8e00ff */
[----:B------:R0:W1:Y:S01]  /*1520*/  LDC.64 R14, c[0x4][R0] ;  /* 0x01000000000e7b82 */ /* 0x0000620000000a00 */
[----:B------:R-:W-:Y:S01]  /*1530*/  IMAD.U32 R5, RZ, RZ, UR5 ;  /* 0x00000005ff057e24 */ /* 0x000fe2000f8e00ff */
[----:B------:R-:W-:Y:S01]  /*1540*/  ULDC.64 UR4, c[0x4][0x70] ;  /* 0x01001c0000047ab9 */ /* 0x000fe20000000a00 */
[----:B------:R-:W-:Y:S02]  /*1550*/  IMAD.U32 R10, RZ, RZ, UR6 ;  /* 0x00000006ff0a7e24 */ /* 0x000fe4000f8e00ff */
[----:B------:R-:W-:Y:S02]  /*1560*/  IMAD.U32 R6, RZ, RZ, UR4 ;  /* 0x00000004ff067e24 */ /* 0x000fe4000f8e00ff */
[----:B------:R-:W-:-:S02]  /*1570*/  IMAD.U32 R7, RZ, RZ, UR5 ;  /* 0x00000005ff077e24 */ /* 0x000fc4000f8e00ff */
[----:B------:R-:W-:Y:S02]  /*1580*/  IMAD.U32 R11, RZ, RZ, UR7 ;  /* 0x00000007ff0b7e24 */ /* 0x000fe4000f8e00ff */
[----:B------:R-:W-:Y:S02]  /*1590*/  IMAD.MOV.U32 R8, RZ, RZ, 0x1e1 ;  /* 0x000001e1ff087424 */ /* 0x000fe400078e00ff */
[----:B------:R-:W-:Y:S02]  /*15a0*/  IMAD.MOV.U32 R12, RZ, RZ, 0x1 ;  /* 0x00000001ff0c7424 */ /* 0x000fe400078e00ff */
[----:B0-----:R-:W-:-:S07]  /*15b0*/  IMAD.MOV.U32 R13, RZ, RZ, RZ ;  /* 0x000000ffff0d7224 */ /* 0x001fce00078e00ff */
[----:B------:R-:W-:-:S07]  /*15c0*/  LEPC R20, `(.L_x_17) ;  /* 0x000000001014794e */ /* 0x000fce0000000000 */
[----:B-1---5:R-:W-:Y:S05]  /*15d0*/  CALL.ABS.NOINC R14 ;  /* 0x000000000e007343 */ /* 0x022fea0003c00000 */
.L_x_17:
[----:B------:R-:W-:-:S04]  /*15e0*/  LOP3.LUT R0, R18, 0x1, RZ, 0xfc, !PT ;  /* 0x0000000112007812 */ /* 0x000fc800078efcff */
[----:B------:R-:W-:-:S13]  /*15f0*/  ISETP.NE.AND P0, PT, R0, 0x3, PT ;  /* 0x000000030000780c */ /* 0x000fda0003f05270 */
[----:B------:R-:W-:Y:S05]  /*1600*/  @!P0 BRA `(.L_x_18) ;  /* 0x0000000000048947 */ /* 0x000fea0003800000 */
[----:B------:R-:W-:Y:S01]  /*1610*/  BPT.TRAP 0x1 ;  /* 0x000000040000795c */ /* 0x000fe20000300000 */
.L_x_18:
[----:B------:R-:W0:Y:S01]  /*1620*/  S2UR UR5, SR_CgaCtaId ;  /* 0x00000000000579c3 */ /* 0x000e220000008800 */
[----:B------:R-:W-:Y:S01]  /*1630*/  UMOV UR4, 0x400 ;  /* 0x0000040000047882 */ /* 0x000fe20000000000 */
[----:B------:R-:W-:Y:S02]  /*1640*/  IMAD.U32 R0, RZ, RZ, UR36 ;  /* 0x00000024ff007e24 */ /* 0x000fe4000f8e00ff */
[----:B------:R-:W-:-:S03]  /*1650*/  IMAD.U32 R3, RZ, RZ, UR37 ;  /* 0x00000025ff037e24 */ /* 0x000fc6000f8e00ff */
[----:B------:R-:W-:Y:S01]  /*1660*/  SHF.L.U32 R0, R0, 0x1f, RZ ;  /* 0x0000001f00007819 */ /* 0x000fe200000006ff */
[----:B0-----:R-:W-:-:S06]  /*1670*/  ULEA UR4, UR5, UR4, 0x18 ;  /* 0x0000000405047291 */ /* 0x001fcc000f8ec03f */
[----:B------:R-:W-:-:S04]  /*1680*/  IMAD.U32 R6, RZ, RZ, UR4 ;  /* 0x00000004ff067e24 */ /* 0x000fc8000f8e00ff */
[----:B------:R-:W-:-:S04]  /*1690*/  IMAD R3, R3, 0x8, R6 ;  /* 0x0000000803037824 */ /* 0x000fc800078e0206 */
[----:B------:R0:W1:Y:S01]  /*16a0*/  SYNCS.PHASECHK.TRANS64.TRYWAIT P1, [R3+URZ], R0 ;  /* 0x00000000030075a7 */ /* 0x000062000802017f */
[----:B------:R-:W-:Y:S05]  /*16b0*/  @!P0 BRA `(.L_x_19) ;  /* 0x0000000000048947 */ /* 0x000fea0003800000 */
[----:B------:R-:W-:Y:S01]  /*16c0*/  BPT.TRAP 0x1 ;  /* 0x000000040000795c */ /* 0x000fe20000300000 */
.L_x_19:
[----:B------:R-:W-:-:S05]  /*16d0*/  IMAD.U32 R4, RZ, RZ, UR42 ;  /* 0x0000002aff047e24 */ /* 0x000fca000f8e00ff */
[----:B------:R-:W-:Y:S01]  /*16e0*/  ISETP.GE.AND P2, PT, R4, 0x1, PT ;  /* 0x000000010400780c */ /* 0x000fe20003f46270 */
[----:B-1----:R-:W-:-:S12]  /*16f0*/  @P1 BRA `(.L_x_20) ;  /* 0x0000000000081947 */ /* 0x002fd80003800000 */
[----:B------:R-:W1:Y:S02]  /*1700*/  SYNCS.PHASECHK.TRANS64.TRYWAIT P1, [R3+URZ], R0 ;  /* 0x00000000030075a7 */ /* 0x000e64000802017f */
[----:B-1----:R-:W-:Y:S05]  /*1710*/  @!P1 BRA `(.L_x_21) ;  /* 0x0000006c00c09947 */ /* 0x002fea0003800000 */
.L_x_20:
[----:B------:R-:W-:Y:S05]  /*1720*/  WARPSYNC.ALL ;  /* 0x0000000000007948 */ /* 0x000fea0003800000 */
[----:B------:R-:W-:Y:S01]  /*1730*/  R2UR UR4, R6 ;  /* 0x00000000060472ca */ /* 0x000fe200000e0000 */
[----:B------:R-:W-:Y:S01]  /*1740*/  WARPGROUP.ARRIVE ;  /* 0x00000000000079c5 */ /* 0x000fe20000000000 */
[----:B------:R-:W-:Y:S01]  /*1750*/  UMOV UR5, 0x40000040 ;  /* 0x4000004000057882 */ /* 0x000fe20000000000 */
[----:B------:R-:W-:Y:S01]  /*1760*/  UMOV UR7, 0x40000040 ;  /* 0x4000004000077882 */ /* 0x000fe20000000000 */
[----:B------:R-:W-:Y:S01]  /*1770*/  UMOV UR9, UR5 ;  /* 0x0000000500097c82 */ /* 0x000fe20008000000 */
[----:B------:R-:W-:Y:S01]  /*1780*/  UMOV UR11, 0x40000040 ;  /* 0x40000040000b7882 */ /* 0x000fe20000000000 */
[----:B------:R-:W-:Y:S01]  /*1790*/  UMOV UR13, UR5 ;  /* 0x00000005000d7c82 */ /* 0x000fe20008000000 */
[----:B------:R-:W-:Y:S01]  /*17a0*/  UMOV UR15, 0x40000040 ;  /* 0x40000040000f7882 */ /* 0x000fe20000000000 */
[----:B------:R-:W-:-:S05]  /*17b0*/  UMOV UR23, 0x40000040 ;  /* 0x4000004000177882 */ /* 0x000fca0000000000 */
[----:B------:R-:W-:-:S04]  /*17c0*/  UIADD3 UR4, UR4, 0x24100, URZ ;  /* 0x0002410004047890 */ /* 0x000fc8000fffe03f */
[----:B------:R-:W-:-:S04]  /*17d0*/  USHF.R.U32.HI UR4, URZ, 0x4, UR4 ;  /* 0x000000043f047899 */ /* 0x000fc80008011604 */
[----:B------:R-:W-:-:S04]  /*17e0*/  ULOP3.LUT UR4, UR4, 0x3fff, URZ, 0xc0, !UPT ;  /* 0x00003fff04047892 */ /* 0x000fc8000f8ec03f */
[----:B------:R-:W-:Y:S02]  /*17f0*/  ULOP3.LUT UR16, UR4, 0x10000, URZ, 0xfc, !UPT ;  /* 0x0001000004107892 */ /* 0x000fe4000f8efc3f */
[----:B------:R-:W-:Y:S02]  /*1800*/  UIMAD UR4, UR37, 0xc00, UR43 ;  /* 0x00000c00250478a4 */ /* 0x000fe4000f8e022b */
[----:B------:R-:W-:Y:S02]  /*1810*/  UIMAD UR6, UR37, 0x300, UR16 ;  /* 0x00000300250678a4 */ /* 0x000fe4000f8e0210 */
[----:B------:R-:W-:Y:S02]  /*1820*/  UIADD3 UR17, UR4, 0x400, URZ ;  /* 0x0000040004117890 */ /* 0x000fe4000fffe03f */
[----:B------:R-:W-:Y:S01]  /*1830*/  UIADD3 UR10, UR6, 0x80, URZ ;  /* 0x00000080060a7890 */ /* 0x000fe2000fffe03f */
[----:B------:R-:W-:Y:S01]  /*1840*/  UMOV UR8, UR4 ;  /* 0x0000000400087c82 */ /* 0x000fe20008000000 */
[----:B------:R-:W-:-:S03]  /*1850*/  UIADD3 UR14, UR6, 0x100, URZ ;  /* 0x00000100060e7890 */ /* 0x000fc6000fffe03f */
[----:B------:R-:W-:Y:S01]  /*1860*/  IGMMA.64x16x32.S8.S8 R64, gdesc[UR4], RZ, !UPT, gsb0 ;  /* 0x00600000044079f1 */ /* 0x000fe2000c0410ff */
[----:B------:R-:W-:Y:S01]  /*1870*/  UMOV UR12, UR4 ;  /* 0x00000004000c7c82 */ /* 0x000fe20008000000 */
[----:B------:R-:W-:Y:S02]  /*1880*/  UIADD3 UR22, UR6, 0x102, URZ ;  /* 0x0000010206167890 */ /* 0x000fe4000fffe03f */
[----:B------:R-:W-:Y:S01]  /*1890*/  UIADD3 UR5, UR4, 0x402, URZ ;  /* 0x0000040204057890 */ /* 0x000fe2000fffe03f */
[----:B------:R-:W-:Y:S02]  /*18a0*/  WARPGROUP.DEPBAR.LE gsb0, 0x0 ;  /* 0x00008000000079c5 */ /* 0x000fe40000010000 */
[----:B------:R-:W-:-:S06]  /*18b0*/  WARPGROUP.ARRIVE ;  /* 0x00000000000079c5 */ /* 0x000fcc0000000000 */
[----:B------:R-:W-:Y:S03]  /*18c0*/  IGMMA.64x16x32.S8.S8 R48, gdesc[UR8], RZ, !UPT, gsb0 ;  /* 0x00600000083079f1 */ /* 0x000fe6000c0410ff */
[----:B------:R-:W-:Y:S02]  /*18d0*/  WARPGROUP.DEPBAR.LE gsb0, 0x0 ;  /* 0x00008000000079c5 */ /* 0x000fe40000010000 */
[----:B------:R-:W-:-:S06]  /*18e0*/  WARPGROUP.ARRIVE ;  /* 0x00000000000079c5 */ /* 0x000fcc0000000000 */
[----:B------:R-:W-:Y:S01]  /*18f0*/  IGMMA.64x16x32.S8.S8 R32, gdesc[UR12], RZ, !UPT, gsb0 ;  /* 0x006000000c2079f1 */ /* 0x000fe2000c0410ff */
[----:B------:R-:W-:Y:S01]  /*1900*/  UMOV UR12, UR17 ;  /* 0x00000011000c7c82 */ /* 0x000fe20008000000 */
[----:B------:R-:W-:Y:S01]  /*1910*/  UMOV UR13, 0x40000040 ;  /* 0x40000040000d7882 */ /* 0x000fe20000000000 */
[----:B------:R-:W-:Y:S01]  /*1920*/  UMOV UR8, UR12 ;  /* 0x0000000c00087c82 */ /* 0x000fe20008000000 */
[----:B------:R-:W-:Y:S01]  /*1930*/  UMOV UR9, UR13 ;  /* 0x0000000d00097c82 */ /* 0x000fe20008000000 */
[----:B------:R-:W-:Y:S01]  /*1940*/  UIADD3 UR17, UR4, 0xa06, URZ ;  /* 0x00000a0604117890 */ /* 0x000fe2000fffe03f */
[----:B------:R-:W-:Y:S02]  /*1950*/  WARPGROUP.DEPBAR.LE gsb0, 0x0 ;  /* 0x00008000000079c5 */ /* 0x000fe40000010000 */
[----:B------:R-:W-:-:S06]  /*1960*/  WARPGROUP.ARRIVE ;  /* 0x00000000000079c5 */ /* 0x000fcc0000000000 */
[----:B------:R-:W-:Y:S01]  /*1970*/  IGMMA.64x16x32.S8.S8 R24, gdesc[UR12], RZ, !UPT, gsb0 ;  /* 0x006000000c1879f1 */ /* 0x000fe2000c0410ff */
[----:B------:R-:W-:Y:S01]  /*1980*/  UMOV UR14, UR6 ;  /* 0x00000006000e7c82 */ /* 0x000fe20008000000 */
[----:B------:R-:W-:Y:S01]  /*1990*/  UMOV UR15, UR7 ;  /* 0x00000007000f7c82 */ /* 0x000fe20008000000 */
[----:B------:R-:W-:Y:S01]  /*19a0*/  UMOV UR7, 0x40000040 ;  /* 0x4000004000077882 */ /* 0x000fe20000000000 */
[----:B------:R-:W-:Y:S02]  /*19b0*/  WARPGROUP.DEPBAR.LE gsb0, 0x0 ;  /* 0x00008000000079c5 */ /* 0x000fe40000010000 */
[----:B------:R-:W-:-:S06]  /*19c0*/  WARPGROUP.ARRIVE ;  /* 0x00000000000079c5 */ /* 0x000fcc0000000000 */
[----:B------:R-:W-:Y:S01]  /*19d0*/  IGMMA.64x16x32.S8.S8 R40, gdesc[UR8], RZ, !UPT, gsb0 ;  /* 0x00600000082879f1 */ /* 0x000fe2000c0410ff */
[----:B------:R-:W-:Y:S02]  /*19e0*/  UIADD3 UR8, UR4, 0x2, URZ ;  /* 0x0000000204087890 */ /* 0x000fe4000fffe03f */
[----:B------:R-:W-:Y:S01]  /*19f0*/  UIADD3 UR10, UR6, 0x2, URZ ;  /* 0x00000002060a7890 */ /* 0x000fe2000fffe03f */
[----:B------:R-:W-:Y:S01]  /*1a00*/  UMOV UR9, 0x40000040 ;  /* 0x4000004000097882 */ /* 0x000fe20000000000 */
[----:B------:R-:W-:Y:S01]  /*1a10*/  UMOV UR11, 0x40000040 ;  /* 0x40000040000b7882 */ /* 0x000fe20000000000 */
[----:B------:R-:W-:Y:S02]  /*1a20*/  UMOV UR21, UR9 ;  /* 0x0000000900157c82 */ /* 0x000fe40008000000 */
[----:B------:R-:W-:Y:S01]  /*1a30*/  UMOV UR20, UR8 ;  /* 0x0000000800147c82 */ /* 0x000fe20008000000 */
[----:B------:R-:W-:Y:S02]  /*1a40*/  WARPGROUP.DEPBAR.LE gsb0, 0x0 ;  /* 0x00008000000079c5 */ /* 0x000fe40000010000 */
[----:B------:R-:W-:-:S06]  /*1a50*/  WARPGROUP.ARRIVE ;  /* 0x00000000000079c5 */ /* 0x000fcc0000000000 */
[----:B------:R-:W-:Y:S01]  /*1a60*/  IGMMA.64x16x32.S8.S8 R56, gdesc[UR12], RZ, !UPT, gsb0 ;  /* 0x006000000c3879f1 */ /* 0x000fe2000c0410ff */
[----:B------:R-:W-:Y:S01]  /*1a70*/  UIADD3 UR14, UR6, 0x82, URZ ;  /* 0x00000082060e7890 */ /* 0x000fe2000fffe03f */
[----:B------:R-:W-:Y:S01]  /*1a80*/  UMOV UR12, UR8 ;  /* 0x00000008000c7c82 */ /* 0x000fe20008000000 */
[----:B------:R-:W-:Y:S01]  /*1a90*/  UMOV UR13, UR9 ;  /* 0x00000009000d7c82 */ /* 0x000fe20008000000 */
[----:B------:R-:W-:Y:S01]  /*1aa0*/  UMOV UR15, 0x40000040 ;  /* 0x40000040000f7882 */ /* 0x000fe20000000000 */
[----:B------:R-:W-:Y:S02]  /*1ab0*/  WARPGROUP.DEPBAR.LE gsb0, 0x0 ;  /* 0x00008000000079c5 */ /* 0x000fe40000010000 */
[----:B------:R-:W-:-:S06]  /*1ac0*/  WARPGROUP.ARRIVE ;  /* 0x00000000000079c5 */ /* 0x000fcc0000000000 */
[----:B------:R-:W-:Y:S03]  /*1ad0*/  IGMMA.64x16x32.S8.S8 R64, gdesc[UR8], R64, gsb0 ;  /* 0x00600000084079f1 */ /* 0x000fe60008041040 */
[----:B------:R-:W-:Y:S02]  /*1ae0*/  WARPGROUP.DEPBAR.LE gsb0, 0x0 ;  /* 0x00008000000079c5 */ /* 0x000fe40000010000 */
[----:B------:R-:W-:-:S06]  /*1af0*/  WARPGROUP.ARRIVE ;  /* 0x00000000000079c5 */ /* 0x000fcc0000000000 */
[----:B------:R-:W-:Y:S03]  /*1b00*/  IGMMA.64x16x32.S8.S8 R48, gdesc[UR12], R48, gsb0 ;  /* 0x006000000c3079f1 */ /* 0x000fe60008041030 */
[----:B------:R-:W-:Y:S02]  /*1b10*/  WARPGROUP.DEPBAR.LE gsb0, 0x0 ;  /* 0x00008000000079c5 */ /* 0x000fe40000010000 */
[----:B------:R-:W-:-:S06]  /*1b20*/  WARPGROUP.ARRIVE ;  /* 0x00000000000079c5 */ /* 0x000fcc0000000000 */
[----:B------:R-:W-:Y:S01]  /*1b30*/  IGMMA.64x16x32.S8.S8 R32, gdesc[UR20], R32, gsb0 ;  /* 0x00600000142079f1 */ /* 0x000fe20008041020 */
[----:B------:R-:W-:Y:S01]  /*1b40*/  UMOV UR20, UR5 ;  /* 0x0000000500147c82 */ /* 0x000fe20008000000 */
[----:B------:R-:W-:Y:S01]  /*1b50*/  UMOV UR21, 0x40000040 ;  /* 0x4000004000157882 */ /* 0x000fe20000000000 */
[----:B------:R-:W-:Y:S01]  /*1b60*/  UMOV UR12, UR20 ;  /* 0x00000014000c7c82 */ /* 0x000fe20008000000 */
[----:B------:R-:W-:Y:S01]  /*1b70*/  UMOV UR13, UR21 ;  /* 0x00000015000d7c82 */ /* 0x000fe20008000000 */
[----:B------:R-:W-:Y:S01]  /*1b80*/  UMOV UR8, UR20 ;  /* 0x0000001400087c82 */ /* 0x000fe20008000000 */
[----:B------:R-:W-:Y:S01]  /*1b90*/  UMOV UR9, UR21 ;  /* 0x0000001500097c82 */ /* 0x000fe20008000000 */
[----:B------:R-:W-:Y:S01]  /*1ba0*/  UIADD3 UR5, UR4, 0x404, URZ ;  /* 0x0000040404057890 */ /* 0x000fe2000fffe03f */
[----:B------:R-:W-:Y:S02]  /*1bb0*/  WARPGROUP.DEPBAR.LE gsb0, 0x0 ;  /* 0x00008000000079c5 */ /* 0x000fe40000010000 */
[----:B------:R-:W-:-:S06]  /*1bc0*/  WARPGROUP.ARRIVE ;  /* 0x00000000000079c5 */ /* 0x000fcc0000000000 */
[----:B------:R-:W-:Y:S01]  /*1bd0*/  IGMMA.64x16x32.S8.S8 R24, gdesc[UR20], R24, gsb0 ;  /* 0x00600000141879f1 */ /* 0x000fe20008041018 */
[----:B------:R-:W-:Y:S01]  /*1be0*/  UIADD3 UR22, UR6, 0x104, URZ ;  /* 0x0000010406167890 */ /* 0x000fe2000fffe03f */
[----:B------:R-:W-:Y:S01]  /*1bf0*/  UMOV UR23, 0x40000040 ;  /* 0x4000004000177882 */ /* 0x000fe20000000000 */
        /* <DEDUP_REMOVED lines=8> */
[----:B------:R-:W-:Y:S02]  /*1c80*/  UIADD3 UR8, UR4, 0x4, URZ ;  /* 0x0000000404087890 */ /* 0x000fe4000fffe03f */
[----:B------:R-:W-:Y:S01]  /*1c90*/  UIADD3 UR10, UR6, 0x4, URZ ;  /* 0x00000004060a7890 */ /* 0x000fe2000fffe03f */
[----:B------:R-:W-:Y:S01]  /*1ca0*/  UMOV UR9, 0x40000040 ;  /* 0x4000004000097882 */ /* 0x000fe20000000000 */
[----:B------:R-:W-:Y:S01]  /*1cb0*/  UMOV UR11, 0x40000040 ;  /* 0x40000040000b7882 */ /* 0x000fe20000000000 */
[----:B------:R-:W-:Y:S02]  /*1cc0*/  UMOV UR13, UR9 ;  /* 0x00000009000d7c82 */ /* 0x000fe40008000000 */
[----:B------:R-:W-:Y:S01]  /*1cd0*/  UMOV UR12, UR8 ;  /* 0x00000008000c7c82 */ /* 0x000fe20008000000 */
[----:B------:R-:W-:Y:S01]  /*1ce0*/  UMOV UR20, UR8 ;  /* 0x0000000800147c82 */ /* 0x000fe20008000000 */
[----:B------:R-:W-:Y:S01]  /*1cf0*/  UMOV UR21, UR9 ;  /* 0x0000000900157c82 */ /* 0x000fe20008000000 */
[----:B------:R-:W-:-:S02]  /*1d00*/  WARPGROUP.DEPBAR.LE gsb0, 0x0 ;  /* 0x00008000000079c5 */ /* 0x000fc40000010000 */
        /* <DEDUP_REMOVED lines=162> */
[----:B------:R-:W-:Y:S02]  /*2730*/  WARPGROUP.DEPBAR.LE gsb0, 0x0 ;  /* 0x00008000000079c5 */ /* 0x000fe40000010000 */
[----:B------:R-:W-:-:S06]  /*2740*/  WARPGROUP.ARRIVE ;  /* 0x00000000000079c5 */ /* 0x000fcc0000000000 */
[----:B------:R-:W-:Y:S03]  /*2750*/  IGMMA.64x16x32.S8.S8 R24, gdesc[UR20], R24, gsb0 ;  /* 0x00600000141879f1 */ /* 0x000fe60008041018 */
[----:B------:R-:W-:Y:S02]  /*2760*/  WARPGROUP.DEPBAR.LE gsb0, 0x0 ;  /* 0x00008000000079c5 */ /* 0x000fe40000010000 */
[----:B------:R-:W-:-:S06]  /*2770*/  WARPGROUP.ARRIVE ;  /* 0x00000000000079c5 */ /* 0x000fcc0000000000 */
[----:B------:R-:W-:Y:S01]  /*2780*/  IGMMA.64x16x32.S8.S8 R40, gdesc[UR12], R40, gsb0 ;  /* 0x006000000c2879f1 */ /* 0x000fe20008041028 */
[----:B------:R-:W-:Y:S02]  /*2790*/  UIADD3 UR12, UR6, 0x206, URZ ;  /* 0x00000206060c7890 */ /* 0x000fe4000fffe03f */
        /* <DEDUP_REMOVED lines=37> */
[----:B------:R-:W-:Y:S03]  /*29f0*/  IGMMA.64x16x32.S8.S8 R56, gdesc[UR8], R56, gsb0 ;  /* 0x00600000083879f1 */ /* 0x000fe60008041038 */
[----:B------:R-:W-:Y:S02]  /*2a00*/  WARPGROUP.DEPBAR.LE gsb0, 0x0 ;  /* 0x00008000000079c5 */ /* 0x000fe40000010000 */
[----:B------:R-:W-:Y:S05]  /*2a10*/  @!P2 BRA `(.L_x_22) ;  /* 0x000000140058a947 */ /* 0x000fea0003800000 */
[----:B------:R-:W-:Y:S01]  /*2a20*/  UIADD3 UR17, UR37, 0x1, URZ ;  /* 0x0000000125117890 */ /* 0x000fe2000fffe03f */
[----:B01----:R-:W-:Y:S02]  /*2a30*/  IMAD.U32 R0, RZ, RZ, UR42 ;  /* 0x0000002aff007e24 */ /* 0x003fe4000f8e00ff */
[----:B------:R-:W-:Y:S01]  /*2a40*/  IMAD.U32 R3, RZ, RZ, UR37 ;  /* 0x00000025ff037e24 */ /* 0x000fe2000f8e00ff */
[----:B------:R-:W-:-:S04]  /*2a50*/  UISETP.NE.AND UP0, UPT, UR17, 0x3, UPT ;  /* 0x000000031100788c */ /* 0x000fc8000bf05270 */
[----:B------:R-:W-:Y:S02]  /*2a60*/  USEL UR4, URZ, 0x1, UP0 ;  /* 0x000000013f047887 */ /* 0x000fe40008000000 */
[----:B------:R-:W-:Y:S02]  /*2a70*/  USEL UR17, UR17, URZ, UP0 ;  /* 0x0000003f11117287 */ /* 0x000fe40008000000 */
[----:B------:R-:W-:-:S06]  /*2a80*/  ULOP3.LUT UR4, UR36, UR4, URZ, 0x3c, !UPT ;  /* 0x0000000424047292 */ /* 0x000fcc000f8e3c3f */
[----:B------:R-:W-:-:S07]  /*2a90*/  IMAD.U32 R7, RZ, RZ, UR4 ;  /* 0x00000004ff077e24 */ /* 0x000fce000f8e00ff */
.L_x_29:
[----:B------:R-:W-:Y:S05]  /*2aa0*/  @!P0 BRA `(.L_x_23) ;  /* 0x0000000000048947 */ /* 0x000fea0003800000 */
[----:B------:R-:W-:Y:S01]  /*2ab0*/  BPT.TRAP 0x1 ;  /* 0x000000040000795c */ /* 0x000fe20000300000 */
.L_x_23:
[----:B------:R-:W0:Y:S01]  /*2ac0*/  S2UR UR5, SR_CgaCtaId ;  /* 0x00000000000579c3 */ /* 0x000e220000008800 */
[----:B------:R-:W-:Y:S01]  /*2ad0*/  UMOV UR4, 0x400 ;  /* 0x0000040000047882 */ /* 0x000fe20000000000 */
[----:B------:R-:W-:Y:S01]  /*2ae0*/  IMAD.U32 R5, RZ, RZ, UR17 ;  /* 0x00000011ff057e24 */ /* 0x000fe2000f8e00ff */
[----:B------:R-:W-:Y:S01]  /*2af0*/  SHF.L.U32 R4, R7, 0x1f, RZ ;  /* 0x0000001f07047819 */ /* 0x000fe200000006ff */
[----:B0-----:R-:W-:-:S06]  /*2b00*/  ULEA UR4, UR5, UR4, 0x18 ;  /* 0x0000000405047291 */ /* 0x001fcc000f8ec03f */
[----:B------:R-:W-:-:S04]  /*2b10*/  IMAD.U32 R6, RZ, RZ, UR4 ;  /* 0x00000004ff067e24 */ /* 0x000fc8000f8e00ff */
[----:B------:R-:W-:-:S04]  /*2b20*/  IMAD R5, R5, 0x8, R6 ;  /* 0x0000000805057824 */ /* 0x000fc800078e0206 */
[----:B------:R0:W1:Y:S01]  /*2b30*/  SYNCS.PHASECHK.TRANS64.TRYWAIT P1, [R5+URZ], R4 ;  /* 0x00000004050075a7 */ /* 0x000062000802017f */
[----:B------:R-:W-:Y:S05]  /*2b40*/  @!P0 BRA `(.L_x_24) ;  /* 0x0000000000048947 */ /* 0x000fea0003800000 */
[----:B------:R-:W-:Y:S01]  /*2b50*/  BPT.TRAP 0x1 ;  /* 0x000000040000795c */ /* 0x000fe20000300000 */
.L_x_24:
[----:B-1----:R-:W-:Y:S05]  /*2b60*/  @P1 BRA `(.L_x_25) ;  /* 0x0000000000081947 */ /* 0x002fea0003800000 */
[----:B------:R-:W1:Y:S02]  /*2b70*/  SYNCS.PHASECHK.TRANS64.TRYWAIT P1, [R5+URZ], R4 ;  /* 0x00000004050075a7 */ /* 0x000e64000802017f */
[----:B-1----:R-:W-:Y:S05]  /*2b80*/  @!P1 BRA `(.L_x_26) ;  /* 0x0000005800b89947 */ /* 0x002fea0003800000 */
.L_x_25:
[----:B------:R-:W-:Y:S01]  /*2b90*/  UIMAD UR19, UR17, 0xc00, UR43 ;  /* 0x00000c00111378a4 */ /* 0x000fe2000f8e022b */
[----:B------:R-:W-:Y:S01]  /*2ba0*/  WARPGROUP.ARRIVE ;  /* 0x00000000000079c5 */ /* 0x000fe20000000000 */
[----:B------:R-:W-:Y:S01]  /*2bb0*/  UIMAD UR18, UR17, 0x300, UR16 ;  /* 0x00000300111278a4 */ /* 0x000fe2000f8e0210 */
[----:B------:R-:W-:Y:S01]  /*2bc0*/  UMOV UR9, 0x40000040 ;  /* 0x4000004000097882 */ /* 0x000fe20000000000 */
[----:B------:R-:W-:Y:S02]  /*2bd0*/  UMOV UR11, 0x40000040 ;  /* 0x40000040000b7882 */ /* 0x000fe40000000000 */
[----:B------:R-:W-:Y:S01]  /*2be0*/  UIADD3 UR14, UR18, 0x80, URZ ;  /* 0x00000080120e7890 */ /* 0x000fe2000fffe03f */
[----:B------:R-:W-:Y:S02]  /*2bf0*/  UMOV UR8, UR19 ;  /* 0x0000001300087c82 */ /* 0x000fe40008000000 */
[----:B------:R-:W-:Y:S01]  /*2c00*/  UMOV UR10, UR18 ;  /* 0x00000012000a7c82 */ /* 0x000fe20008000000 */
[----:B------:R-:W-:Y:S01]  /*2c10*/  UMOV UR12, UR8 ;  /* 0x00000008000c7c82 */ /* 0x000fe20008000000 */
[----:B------:R-:W-:Y:S01]  /*2c20*/  IGMMA.64x16x32.S8.S8 R64, gdesc[UR8], R64, gsb0 ;  /* 0x00600000084079f1 */ /* 0x000fe20008041040 */
[----:B------:R-:W-:Y:S01]  /*2c30*/  UMOV UR13, UR9 ;  /* 0x00000009000d7c82 */ /* 0x000fe20008000000 */
[----:B------:R-:W-:Y:S01]  /*2c40*/  UMOV UR15, 0x40000040 ;  /* 0x40000040000f7882 */ /* 0x000fe20000000000 */
[----:B------:R-:W-:Y:S01]  /*2c50*/  UIADD3 UR6, UR18, 0x100, URZ ;  /* 0x0000010012067890 */ /* 0x000fe2000fffe03f */
[----:B------:R-:W-:Y:S01]  /*2c60*/  UMOV UR4, UR8 ;  /* 0x0000000800047c82 */ /* 0x000fe20008000000 */
[----:B------:R-:W-:Y:S01]  /*2c70*/  UMOV UR5, UR9 ;  /* 0x0000000900057c82 */ /* 0x000fe20008000000 */
[----:B------:R-:W-:Y:S01]  /*2c80*/  UMOV UR7, 0x40000040 ;  /* 0x4000004000077882 */ /* 0x000fe20000000000 */
[----:B------:R-:W-:-:S02]  /*2c90*/  UIADD3 UR20, UR19, 0x400, URZ ;  /* 0x0000040013147890 */ /* 0x000fc4000fffe03f */
[----:B------:R-:W-:Y:S01]  /*2ca0*/  UIADD3 UR8, UR19, 0x2, URZ ;  /* 0x0000000213087890 */ /* 0x000fe2000fffe03f */
[----:B------:R-:W-:Y:S01]  /*2cb0*/  UMOV UR9, 0x40000040 ;  /* 0x4000004000097882 */ /* 0x000fe20000000000 */
        /* <DEDUP_REMOVED lines=10> */
[----:B------:R-:W-:Y:S01]  /*2d60*/  UIADD3 UR20, UR19, 0x402, URZ ;  /* 0x0000040213147890 */ /* 0x000fe2000fffe03f */
[----:B------:R-:W-:Y:S02]  /*2d70*/  WARPGROUP.DEPBAR.LE gsb0, 0x0 ;  /* 0x00008000000079c5 */ /* 0x000fe40000010000 */
[----:B------:R-:W-:-:S06]  /*2d80*/  WARPGROUP.ARRIVE ;  /* 0x00000000000079c5 */ /* 0x000fcc0000000000 */
[----:B------:R-:W-:Y:S01]  /*2d90*/  IGMMA.64x16x32.S8.S8 R24, gdesc[UR4], R24, gsb0 ;  /* 0x00600000041879f1 */ /* 0x000fe20008041018 */
[----:B------:R-:W-:Y:S01]  /*2da0*/  UMOV UR6, UR10 ;  /* 0x0000000a00067c82 */ /* 0x000fe20008000000 */
[----:B------:R-:W-:Y:S01]  /*2db0*/  UMOV UR7, UR11 ;  /* 0x0000000b00077c82 */ /* 0x000fe20008000000 */
[----:B------:R-:W-:Y:S01]  /*2dc0*/  UIADD3 UR10, UR18, 0x2, URZ ;  /* 0x00000002120a7890 */ /* 0x000fe2000fffe03f */
[----:B------:R-:W-:Y:S01]  /*2dd0*/  UMOV UR11, 0x40000040 ;  /* 0x40000040000b7882 */ /* 0x000fe20000000000 */
[----:B------:R-:W-:Y:S02]  /*2de0*/  WARPGROUP.DEPBAR.LE gsb0, 0x0 ;  /* 0x00008000000079c5 */ /* 0x000fe40000010000 */
[----:B------:R-:W-:-:S06]  /*2df0*/  WARPGROUP.ARRIVE ;  /* 0x00000000000079c5 */ /* 0x000fcc0000000000 */
[----:B------:R-:W-:Y:S01]  /*2e00*/  IGMMA.64x16x32.S8.S8 R40, gdesc[UR12], R40, gsb0 ;  /* 0x006000000c2879f1 */ /* 0x000fe20008041028 */
[----:B------:R-:W-:Y:S01]  /*2e10*/  UIADD3 UR14, UR18, 0x82, URZ ;  /* 0x00000082120e7890 */ /* 0x000fe2000fffe03f */
[----:B------:R-:W-:Y:S01]  /*2e20*/  UMOV UR12, UR8 ;  /* 0x00000008000c7c82 */ /* 0x000fe20008000000 */
[----:B------:R-:W-:Y:S01]  /*2e30*/  UMOV UR13, UR9 ;  /* 0x00000009000d7c82 */ /* 0x000fe20008000000 */
        /* <DEDUP_REMOVED lines=229> */
[----:B------:R-:W-:Y:S01]  /*3c90*/  UIADD3 UR19, UR19, 0xa06, URZ ;  /* 0x00000a0613137890 */ /* 0x000fe2000fffe03f */
        /* <DEDUP_REMOVED lines=26> */
[----:B------:R-:W-:Y:S01]  /*3e40*/  BPT.TRAP 0x1 ;  /* 0x000000040000795c */ /* 0x000fe20000300000 */
.L_x_27:
[----:B------:R-:W-:-:S13]  /*3e50*/  ISETP.NE.AND P1, PT, R22, RZ, PT ;  /* 0x000000ff1600720c */ /* 0x000fda0003f25270 */
[----:B01----:R-:W-:-:S04]  /*3e60*/  @P1 IMAD R4, R3, 0x8, R6 ;  /* 0x0000000803041824 */ /* 0x003fc800078e0206 */
[----:B------:R-:W-:-:S05]  /*3e70*/  @P1 VIADD R4, R4, 0x18 ;  /* 0x0000001804041836 */ /* 0x000fca0000000000 */
[----:B------:R-:W-:-:S04]  /*3e80*/  @P1 PRMT R4, R19, 0x654, R4 ;  /* 0x0000065413041816 */ /* 0x000fc80000000004 */
[----:B------:R0:W-:Y:S01]  /*3e90*/  @P1 SYNCS.ARRIVE.TRANS64.RED.A1T0 RZ, [R4+URZ], RZ ;  /* 0x000000ff04ff19a7 */ /* 0x0001e2000810043f */
[----:B------:R-:W-:-:S13]  /*3ea0*/  ISETP.GT.U32.AND P1, PT, R18, 0x1, PT ;  /* 0x000000011200780c */ /* 0x000fda0003f24070 */
[----:B0-----:R-:W-:Y:S05]  /*3eb0*/  @P1 BRA `(.L_x_28) ;  /* 0x0000000000041947 */ /* 0x001fea0003800000 */
[----:B------:R-:W-:Y:S01]  /*3ec0*/  BPT.TRAP 0x1 ;  /* 0x000000040000795c */ /* 0x000fe20000300000 */
.L_x_28:
[----:B------:R-:W-:Y:S01]  /*3ed0*/  UIADD3 UR17, UR17, 0x1, URZ ;  /* 0x0000000111117890 */ /* 0x000fe2000fffe03f */
[C---:B------:R-:W-:Y:S01]  /*3ee0*/  ISETP.GT.AND P2, PT, R0.reuse, 0x1, PT ;  /* 0x000000010000780c */ /* 0x040fe20003f44270 */
[----:B------:R-:W-:Y:S02]  /*3ef0*/  VIADD R3, R3, 0x1 ;  /* 0x0000000103037836 */ /* 0x000fe40000000000 */
[----:B------:R-:W-:Y:S01]  /*3f00*/  UISETP.NE.AND UP0, UPT, UR17, 0x3, UPT ;  /* 0x000000031100788c */ /* 0x000fe2000bf05270 */
[----:B------:R-:W-:Y:S02]  /*3f10*/  VIADD R0, R0, 0xffffffff ;  /* 0xffffffff00007836 */ /* 0x000fe40000000000 */
[C---:B------:R-:W-:Y:S01]  /*3f20*/  ISETP.NE.AND P1, PT, R3.reuse, 0x3, PT ;  /* 0x000000030300780c */ /* 0x040fe20003f25270 */
[----:B------:R-:W-:Y:S02]  /*3f30*/  USEL UR4, URZ, 0x1, UP0 ;  /* 0x000000013f047887 */ /* 0x000fe40008000000 */
[----:B------:R-:W-:Y:S01]  /*3f40*/  USEL UR17, UR17, URZ, UP0 ;  /* 0x0000003f11117287 */ /* 0x000fe20008000000 */
[----:B------:R-:W-:-:S03]  /*3f50*/  SEL R3, R3, RZ, P1 ;  /* 0x000000ff03037207 */ /* 0x000fc60000800000 */
[----:B------:R-:W-:Y:S01]  /*3f60*/  LOP3.LUT R7, R7, UR4, RZ, 0x3c, !PT ;  /* 0x0000000407077c12 */ /* 0x000fe2000f8e3cff */
[----:B------:R-:W-:Y:S07]  /*3f70*/  @P2 BRA `(.L_x_29) ;  /* 0xffffffe800c82947 */ /* 0x000fee000383ffff */
.L_x_22:
[----:B01----:R-:W0:Y:S02]  /*3f80*/  LDC R0, c[0x0][0x28c] ;  /* 0x0000a300ff007b82 */ /* 0x003e240000000800 */
[----:B0-----:R-:W-:-:S13]  /*3f90*/  ISETP.GE.AND P1, PT, R0, 0x1, PT ;  /* 0x000000010000780c */ /* 0x001fda0003f26270 */
[----:B------:R-:W-:Y:S05]  /*3fa0*/  @!P1 BRA `(.L_x_30) ;  /* 0x0000000000449947 */ /* 0x000fea0003800000 */
[----:B------:R-:W-:Y:S05]  /*3fb0*/  @!P0 BRA `(.L_x_31) ;  /* 0x0000000000048947 */ /* 0x000fea0003800000 */
[----:B------:R-:W-:Y:S01]  /*3fc0*/  BPT.TRAP 0x1 ;  /* 0x000000040000795c */ /* 0x000fe20000300000 */
.L_x_31:
[----:B------:R-:W-:-:S13]  /*3fd0*/  ISETP.NE.AND P0, PT, R22, RZ, PT ;  /* 0x000000ff1600720c */ /* 0x000fda0003f05270 */
[----:B------:R-:W-:-:S05]  /*3fe0*/  VOTEU.ANY UP0, P0 ;  /* 0x00000000003f7886 */ /* 0x000fca0000000100 */
[----:B------:R-:W-:-:S06]  /*3ff0*/  @UP0 UIADD3 UR4, UR42, UR37, URZ ;  /* 0x000000252a040290 */ /* 0x000fcc000fffe03f */
[----:B------:R-:W-:Y:S02]  /*4000*/  IMAD.U32 R4, RZ, RZ, UR4 ;  /* 0x00000004ff047e24 */ /* 0x000fe4000f8e00ff */
[----:B------:R-:W-:Y:S02]  /*4010*/  IMAD.U32 R3, RZ, RZ, UR4 ;  /* 0x00000004ff037e24 */ /* 0x000fe4000f8e00ff */
[----:B------:R-:W-:-:S05]  /*4020*/  @P0 IMAD.WIDE.U32 R4, R4, -0x55555555, RZ ;  /* 0xaaaaaaab04040825 */ /* 0x000fca00078e00ff */
[----:B------:R-:W-:-:S05]  /*4030*/  @P0 SHF.R.U32.HI R0, RZ, 0x1, R5 ;  /* 0x00000001ff000819 */ /* 0x000fca0000011605 */
[----:B------:R-:W-:-:S04]  /*4040*/  @P0 IMAD R0, R0, -0x3, R3 ;  /* 0xfffffffd00000824 */ /* 0x000fc800078e0203 */
[----:B------:R-:W-:-:S04]  /*4050*/  @P0 IMAD R0, R0, 0x8, R6 ;  /* 0x0000000800000824 */ /* 0x000fc800078e0206 */
[----:B------:R-:W-:-:S05]  /*4060*/  @P0 VIADD R0, R0, 0x18 ;  /* 0x0000001800000836 */ /* 0x000fca0000000000 */
[----:B------:R-:W-:-:S04]  /*4070*/  @P0 PRMT R0, R19, 0x654, R0 ;  /* 0x0000065413000816 */ /* 0x000fc80000000000 */
[----:B------:R0:W-:Y:S01]  /*4080*/  @P0 SYNCS.ARRIVE.TRANS64.RED.A1T0 RZ, [R0+URZ], RZ ;  /* 0x000000ff00ff09a7 */ /* 0x0001e2000810043f */
[----:B------:R-:W-:-:S13]  /*4090*/  ISETP.GT.U32.AND P0, PT, R18, 0x1, PT ;  /* 0x000000011200780c */ /* 0x000fda0003f04070 */
[----:B0-----:R-:W-:Y:S05]  /*40a0*/  @P0 BRA `(.L_x_30) ;  /* 0x0000000000040947 */ /* 0x001fea0003800000 */
[----:B------:R-:W-:Y:S01]  /*40b0*/  BPT.TRAP 0x1 ;  /* 0x000000040000795c */ /* 0x000fe20000300000 */
.L_x_30:
[----:B------:R-:W-:Y:S01]  /*40c0*/  UISETP.GE.U32.AND UP1, UPT, UR41, 0x3, UPT ;  /* 0x000000032900788c */ /* 0x000fe2000bf26070 */
[----:B------:R-:W-:Y:S01]  /*40d0*/  IMAD R82, R82, 0x30, RZ ;  /* 0x0000003052527824 */ /* 0x000fe200078e02ff */
[----:B------:R-:W-:Y:S01]  /*40e0*/  UIADD3 UR37, UR41, UR37, URZ ;  /* 0x0000002529257290 */ /* 0x000fe2000fffe03f */
[----:B------:R-:W-:Y:S01]  /*40f0*/  IMAD R14, R83, 0xc0, RZ ;  /* 0x000000c0530e7824 */ /* 0x000fe200078e02ff */
[----:B------:R-:W-:Y:S01]  /*4100*/  ULDC UR7, c[0x0][0x288] ;  /* 0x0000a20000077ab9 */ /* 0x000fe20000000800 */
[----:B------:R-:W-:Y:S01]  /*4110*/  IMAD.MOV.U32 R0, RZ, RZ, -0x1 ;  /* 0xffffffffff007424 */ /* 0x000fe200078e00ff */
[----:B------:R-:W-:Y:S01]  /*4120*/  UISETP.GT.U32.AND UP0, UPT, UR37, 0x2, UPT ;  /* 0x000000022500788c */ /* 0x000fe2000bf04070 */
[----:B------:R-:W-:-:S03]  /*4130*/  ISETP.GE.AND P0, PT, R82, UR7, PT ;  /* 0x0000000752007c0c */ /* 0x000fc6000bf06270 */
[----:B------:R-:W-:Y:S02]  /*4140*/  UISETP.LT.U32.AND UP0, UPT, UR41, 0x3, UP0 ;  /* 0x000000032900788c */ /* 0x000fe40008701070 */
[----:B------:R-:W-:Y:S02]  /*4150*/  @UP1 UIMAD.WIDE.U32 UR4, UR37, -0x55555555, URZ ;  /* 0xaaaaaaab250418a5 */ /* 0x000fe4000f8e003f */
[----:B------:R-:W-:Y:S02]  /*4160*/  USEL UR6, URZ, 0x1, !UP0 ;  /* 0x000000013f067887 */ /* 0x000fe4000c000000 */
[----:B------:R-:W-:Y:S02]  /*4170*/  @UP1 USHF.R.U32.HI UR4, URZ, 0x1, UR5 ;  /* 0x000000013f041899 */ /* 0x000fe40008011605 */
[----:B------:R-:W-:Y:S01]  /*4180*/  ULOP3.LUT UR36, UR36, UR6, URZ, 0x3c, !UPT ;  /* 0x0000000624247292 */ /* 0x000fe2000f8e3c3f */
[----:B------:R-:W-:Y:S02]  /*4190*/  ULDC UR5, c[0x0][0x284] ;  /* 0x0000a10000057ab9 */ /* 0x000fe40000000800 */
[----:B------:R-:W-:Y:S01]  /*41a0*/  ISETP.GE.OR P0, PT, R14, UR5, P0 ;  /* 0x000000050e007c0c */ /* 0x000fe20008706670 */
[----:B------:R-:W-:-:S12]  /*41b0*/  @UP1 ULOP3.LUT UR36, UR36, 0x1, UR4, 0x78, !UPT ;  /* 0x0000000124241892 */ /* 0x000fd8000f8e7804 */
[----:B------:R-:W-:Y:S05]  /*41c0*/  @P0 BRA `(.L_x_32) ;  /* 0x0000002800200947 */ /* 0x000fea0003800000 */
[----:B------:R-:W0:Y:S01]  /*41d0*/  LDC.64 R10, c[0x0][0x5c8] ;  /* 0x00017200ff0a7b82 */ /* 0x000e220000000a00 */
[----:B------:R-:W-:Y:S01]  /*41e0*/  SHF.R.S32.HI R84, RZ, 0x1f, R81 ;  /* 0x0000001fff547819 */ /* 0x000fe20000011451 */
[----:B------:R-:W-:Y:S01]  /*41f0*/  ULDC.64 UR4, c[0x0][0x5d0] ;  /* 0x0001740000047ab9 */ /* 0x000fe20000000a00 */
[----:B------:R-:W-:Y:S01]  /*4200*/  LOP3.LUT R12, R82, 0x6, R76, 0xf8, !PT ;  /* 0x00000006520c7812 */ /* 0x000fe200078ef84c */
[----:B------:R-:W-:Y:S01]  /*4210*/  IMAD.WIDE R20, R83, 0xc0, R72 ;  /* 0x000000c053147825 */ /* 0x000fe200078e0248 */
[----:B------:R-:W-:Y:S02]  /*4220*/  BSSY B0, `(.L_x_32) ;  /* 0x0000282000007945 */ /* 0x000fe40003800000 */
[----:B------:R-:W-:Y:S01]  /*4230*/  SHF.R.S32.HI R13, RZ, 0x1f, R12 ;  /* 0x0000001fff0d7819 */ /* 0x000fe2000001140c */
[----:B------:R-:W-:Y:S02]  /*4240*/  IMAD R4, R84, UR4, RZ ;  /* 0x0000000454047c24 */ /* 0x000fe4000f8e02ff */
[----:B------:R-:W-:-:S02]  /*4250*/  IMAD.IADD R94, R79, 0x1, -R14 ;  /* 0x000000014f5e7824 */ /* 0x000fc400078e0a0e */
[C---:B------:R-:W-:Y:S02]  /*4260*/  IMAD R3, R81.reuse, UR5, R4 ;  /* 0x0000000551037c24 */ /* 0x040fe4000f8e0204 */
[----:B------:R-:W-:Y:S01]  /*4270*/  IMAD.WIDE.U32 R4, R81, UR4, R12 ;  /* 0x0000000451047c25 */ /* 0x000fe2000f8e000c */
[----:B------:R-:W-:-:S03]  /*4280*/  ULDC.64 UR4, c[0x0][0x5c0] ;  /* 0x0001700000047ab9 */ /* 0x000fc60000000a00 */
[----:B------:R-:W-:Y:S02]  /*4290*/  IMAD.IADD R5, R5, 0x1, R3 ;  /* 0x0000000105057824 */ /* 0x000fe400078e0203 */
[-C--:B0-----:R-:W-:Y:S02]  /*42a0*/  IMAD R3, R21, R10.reuse, RZ ;  /* 0x0000000a15037224 */ /* 0x081fe400078e02ff */
[----:B------:R-:W-:-:S04]  /*42b0*/  IMAD.WIDE.U32 R4, R20, R10, R4 ;  /* 0x0000000a14047225 */ /* 0x000fc800078e0004 */
[----:B------:R-:W-:Y:S01]  /*42c0*/  IMAD R7, R20, R11, R3 ;  /* 0x0000000b14077224 */ /* 0x000fe200078e0203 */
[----:B------:R-:W-:Y:S01]  /*42d0*/  IADD3 R4, P0, R4, UR4, RZ ;  /* 0x0000000404047c10 */ /* 0x000fe2000ff1e0ff */
[C---:B------:R-:W-:Y:S01]  /*42e0*/  IMAD.SHL.U32 R9, R10.reuse, 0x8, RZ ;  /* 0x000000080a097824 */ /* 0x040fe200078e00ff */
[----:B------:R-:W-:Y:S01]  /*42f0*/  SHF.L.U64.HI R3, R10, 0x3, R11 ;  /* 0x000000030a037819 */ /* 0x000fe2000001020b */
[----:B------:R-:W-:Y:S01]  /*4300*/  IMAD R15, R11, 0x78, RZ ;  /* 0x000000780b0f7824 */ /* 0x000fe200078e02ff */
[----:B------:R-:W-:Y:S02]  /*4310*/  IADD3.X R5, R5, UR5, R7, P0, !PT ;  /* 0x0000000505057c10 */ /* 0x000fe400087fe407 */
[----:B------:R-:W-:-:S05]  /*4320*/  IADD3 R6, P0, R9, R4, RZ ;  /* 0x0000000409067210 */ /* 0x000fca0007f1e0ff */
[----:B------:R-:W-:Y:S01]  /*4330*/  IMAD.X R7, R3, 0x1, R5, P0 ;  /* 0x0000000103077824 */ /* 0x000fe200000e0605 */
[----:B-----5:R-:W-:Y:S01]  /*4340*/  ISETP.NE.AND P0, PT, R74, RZ, PT ;  /* 0x000000ff4a00720c */ /* 0x020fe20003f05270 */
[----:B------:R-:W-:-:S04]  /*4350*/  IMAD.WIDE.U32 R10, R10, 0x78, R6 ;  /* 0x000000780a0a7825 */ /* 0x000fc800078e0006 */
[----:B------:R-:W-:Y:S01]  /*4360*/  IMAD.IADD R11, R11, 0x1, R15 ;  /* 0x000000010b0b7824 */ /* 0x000fe200078e020f */
[----:B------:R-:W-:-:S05]  /*4370*/  IADD3 R8, P1, R9, R10, RZ ;  /* 0x0000000a09087210 */ /* 0x000fca0007f3e0ff */
[----:B------:R-:W-:Y:S02]  /*4380*/  IMAD.X R9, R3, 0x1, R11, P1 ;  /* 0x0000000103097824 */ /* 0x000fe400008e060b */
[----:B------:R-:W-:Y:S01]  /*4390*/  IMAD.IADD R3, R75, 0x1, -R82 ;  /* 0x000000014b037824 */ /* 0x000fe200078e0a52 */
[----:B------:R-:W-:Y:S06]  /*43a0*/  @!P0 BRA `(.L_x_33) ;  /* 0x0000001c00548947 */ /* 0x000fec0003800000 */
[----:B------:R-:W0:Y:S01]  /*43b0*/  LDC.64 R90, c[0x0][0x5b0] ;  /* 0x00016c00ff5a7b82 */ /* 0x000e220000000a00 */
[----:B------:R-:W-:Y:S01]  /*43c0*/  ULDC.64 UR4, c[0x0][0x5b8] ;  /* 0x00016e0000047ab9 */ /* 0x000fe20000000a00 */
[----:B------:R-:W-:Y:S01]  /*43d0*/  ISETP.GE.AND P3, PT, R94, 0x1, PT ;  /* 0x000000015e00780c */ /* 0x000fe20003f66270 */
[----:B------:R-:W-:Y:S01]  /*43e0*/  IMAD R14, R84, UR4, RZ ;  /* 0x00000004540e7c24 */ /* 0x000fe2000f8e02ff */
[----:B------:R-:W-:Y:S01]  /*43f0*/  BSSY B1, `(.L_x_34) ;  /* 0x000000e000017945 */ /* 0x000fe20003800000 */
[----:B------:R-:W-:Y:S01]  /*4400*/  IMAD.WIDE.U32 R86, R81, UR4, R12 ;  /* 0x0000000451567c25 */ /* 0x000fe2000f8e000c */
[----:B------:R-:W-:Y:S02]  /*4410*/  ISETP.LT.OR P1, PT, R3, 0x1, !P3 ;  /* 0x000000010300780c */ /* 0x000fe40005f21670 */
[----:B------:R-:W1:Y:S01]  /*4420*/  LDC.64 R92, c[0x0][0x5a8] ;  /* 0x00016a00ff5c7b82 */ /* 0x000e620000000a00 */
[----:B------:R-:W-:Y:S02]  /*4430*/  IMAD R81, R81, UR5, R14 ;  /* 0x0000000551517c24 */ /* 0x000fe4000f8e020e */
[----:B------:R-:W-:-:S02]  /*4440*/  IMAD.MOV.U32 R82, RZ, RZ, R86 ;  /* 0x000000ffff527224 */ /* 0x000fc400078e0056 */
[----:B------:R-:W-:Y:S02]  /*4450*/  IMAD.IADD R83, R87, 0x1, R81 ;  /* 0x0000000157537824 */ /* 0x000fe400078e0251 */
[-C--:B0-----:R-:W-:Y:S02]  /*4460*/  IMAD R14, R21, R90.reuse, RZ ;  /* 0x0000005a150e7224 */ /* 0x081fe400078e02ff */
[----:B------:R-:W-:-:S04]  /*4470*/  IMAD.WIDE.U32 R12, R20, R90, R82 ;  /* 0x0000005a140c7225 */ /* 0x000fc800078e0052 */
[----:B------:R-:W-:Y:S01]  /*4480*/  IMAD R89, R20, R91, R14 ;  /* 0x0000005b14597224 */ /* 0x000fe200078e020e */
[----:B-1----:R-:W-:-:S04]  /*4490*/  IADD3 R12, P0, R12, R92, RZ ;  /* 0x0000005c0c0c7210 */ /* 0x002fc80007f1e0ff */
[----:B------:R-:W-:Y:S01]  /*44a0*/  IADD3.X R13, R93, R13, R89, P0, !PT ;  /* 0x0000000d5d0d7210 */ /* 0x000fe200007fe459 */
[----:B------:R-:W-:Y:S08]  /*44b0*/  @P1 BRA `(.L_x_35) ;  /* 0x0000000000041947 */ /* 0x000ff00003800000 */
[----:B------:R0:W5:Y:S02]  /*44c0*/  LDG.E.U8 R80, desc[UR44][R12.64] ;  /* 0x0000002c0c507981 */ /* 0x000164000c1e1100 */
.L_x_35:
[----:B------:R-:W-:Y:S05]  /*44d0*/  BSYNC B1 ;  /* 0x0000000000017941 */ /* 0x000fea0003800000 */
.L_x_34:
[----:B-----5:R-:W-:Y:S01]  /*44e0*/  LOP3.LUT R14, R80, 0xffff, RZ, 0xc0, !PT ;  /* 0x0000ffff500e7812 */ /* 0x020fe200078ec0ff */
[----:B------:R-:W-:Y:S01]  /*44f0*/  IMAD.SHL.U32 R84, R90, 0x8, RZ ;  /* 0x000000085a547824 */ /* 0x000fe200078e00ff */
[----:B------:R-:W-:Y:S01]  /*4500*/  ISETP.LT.OR P4, PT, R3, 0x2, !P3 ;  /* 0x000000020300780c */ /* 0x000fe20005f81670 */
[----:B------:R-:W-:Y:S01]  /*4510*/  BSSY B1, `(.L_x_36) ;  /* 0x000000b000017945 */ /* 0x000fe20003800000 */
[----:B------:R-:W-:Y:S02]  /*4520*/  PRMT R15, R14, 0x8880, RZ ;  /* 0x000088800e0f7816 */ /* 0x000fe400000000ff */
[----:B------:R-:W-:-:S03]  /*4530*/  SHF.L.U64.HI R85, R90, 0x3, R91 ;  /* 0x000000035a557819 */ /* 0x000fc6000001025b */
[----:B------:R-:W-:Y:S02]  /*4540*/  IMAD R88, R15, R74, RZ ;  /* 0x0000004a0f587224 */ /* 0x000fe400078e02ff */
[----:B------:R-:W-:-:S04]  /*4550*/  IMAD.WIDE.U32 R14, R20, R90, R84 ;  /* 0x0000005a140e7225 */ /* 0x000fc800078e0054 */
[----:B------:R-:W-:-:S05]  /*4560*/  @!P1 IMAD R81, R64, R23, R88 ;  /* 0x0000001740519224 */ /* 0x000fca00078e0258 */
[----:B------:R1:W-:Y:S01]  /*4570*/  @!P1 STG.E.U8 desc[UR44][R4.64], R81 ;  /* 0x0000005104009986 */ /* 0x0003e2000c10112c */
[----:B------:R-:W-:Y:S05]  /*4580*/  @P4 BRA `(.L_x_37) ;  /* 0x00000000000c4947 */ /* 0x000fea0003800000 */
[----:B------:R-:W1:Y:S02]  /*4590*/  LDG.E.U8 R80, desc[UR44][R12.64+0x1] ;  /* 0x0000012c0c507981 */ /* 0x000e64000c1e1100 */
[----:B-1----:R-:W-:-:S05]  /*45a0*/  PRMT R81, R80, 0x8880, RZ ;  /* 0x0000888050517816 */ /* 0x002fca00000000ff */
[----:B------:R-:W-:-:S07]  /*45b0*/  IMAD R88, R81, R74, RZ ;  /* 0x0000004a51587224 */ /* 0x000fce00078e02ff */
.L_x_37:
[----:B------:R-:W-:Y:S05]  /*45c0*/  BSYNC B1 ;  /* 0x0000000000017941 */ /* 0x000fea0003800000 */
.L_x_36:
[----:B------:R-:W-:Y:S01]  /*45d0*/  @!P4 IMAD R65, R65, R23, R88 ;  /* 0x000000174141c224 */ /* 0x000fe200078e0258 */
[----:B------:R-:W-:Y:S01]  /*45e0*/  ISETP.GE.AND P0, PT, R94, 0x9, PT ;  /* 0x000000095e00780c */ /* 0x000fe20003f06270 */
[----:B------:R-:W-:Y:S01]  /*45f0*/  IMAD.IADD R15, R89, 0x1, R15 ;  /* 0x00000001590f7824 */ /* 0x000fe200078e020f */
[----:B------:R-:W-:Y:S01]  /*4600*/  IADD3 R14, P1, P2, R86, R92, R14 ;  /* 0x0000005c560e7210 */ /* 0x000fe20007a3e00e */
[----:B------:R-:W-:Y:S01]  /*4610*/  BSSY B1, `(.L_x_38) ;  /* 0x000000b000017945 */ /* 0x000fe20003800000 */
[----:B------:R2:W-:Y:S01]  /*4620*/  @!P4 STG.E.U8 desc[UR44][R4.64+0x1], R65 ;  /* 0x000001410400c986 */ /* 0x0005e2000c10112c */
[----:B------:R-:W-:Y:S02]  /*4630*/  ISETP.LT.OR P4, PT, R3, 0x1, !P0 ;  /* 0x000000010300780c */ /* 0x000fe40004781670 */
[----:B------:R-:W-:Y:S02]  /*4640*/  IADD3.X R15, R83, R93, R15, P1, P2 ;  /* 0x0000005d530f7210 */ /* 0x000fe40000fe440f */
[----:B-1----:R-:W-:-:S02]  /*4650*/  IADD3 R81, P5, R20, 0x80, RZ ;  /* 0x0000008014517810 */ /* 0x002fc40007fbe0ff */
[C---:B------:R-:W-:Y:S02]  /*4660*/  ISETP.LT.OR P1, PT, R3.reuse, 0x2, !P0 ;  /* 0x000000020300780c */ /* 0x040fe40004721670 */
[----:B------:R-:W-:-:S05]  /*4670*/  ISETP.LT.OR P2, PT, R3, 0x9, !P3 ;  /* 0x000000090300780c */ /* 0x000fca0005f41670 */
[----:B--2---:R-:W-:Y:S08]  /*4680*/  @P4 BRA `(.L_x_39) ;  /* 0x00000000000c4947 */ /* 0x004ff00003800000 */
[----:B------:R-:W2:Y:S02]  /*4690*/  LDG.E.U8 R80, desc[UR44][R14.64] ;  /* 0x0000002c0e507981 */ /* 0x000ea4000c1e1100 */
[----:B--2---:R-:W-:-:S05]  /*46a0*/  PRMT R65, R80, 0x8880, RZ ;  /* 0x0000888050417816 */ /* 0x004fca00000000ff */
[----:B------:R-:W-:-:S07]  /*46b0*/  IMAD R88, R65, R74, RZ ;  /* 0x0000004a41587224 */ /* 0x000fce00078e02ff */
.L_x_39:
[----:B------:R-:W-:Y:S05]  /*46c0*/  BSYNC B1 ;  /* 0x0000000000017941 */ /* 0x000fea0003800000 */
.L_x_38:
[----:B------:R-:W-:Y:S01]  /*46d0*/  @!P4 IMAD R65, R66, R23, R88 ;  /* 0x000000174241c224 */ /* 0x000fe200078e0258 */
[----:B------:R-:W-:Y:S04]  /*46e0*/  BSSY B1, `(.L_x_40) ;  /* 0x0000006000017945 */ /* 0x000fe80003800000 */
[----:B------:R1:W-:Y:S01]  /*46f0*/  @!P4 STG.E.U8 desc[UR44][R6.64], R65 ;  /* 0x000000410600c986 */ /* 0x0003e2000c10112c */
[----:B------:R-:W-:Y:S05]  /*4700*/  @P1 BRA `(.L_x_41) ;  /* 0x00000000000c1947 */ /* 0x000fea0003800000 */
[----:B------:R-:W1:Y:S02]  /*4710*/  LDG.E.U8 R80, desc[UR44][R14.64+0x1] ;  /* 0x0000012c0e507981 */ /* 0x000e64000c1e1100 */
[----:B-1----:R-:W-:-:S05]  /*4720*/  PRMT R65, R80, 0x8880, RZ ;  /* 0x0000888050417816 */ /* 0x002fca00000000ff */
[----:B------:R-:W-:-:S07]  /*4730*/  IMAD R88, R65, R74, RZ ;  /* 0x0000004a41587224 */ /* 0x000fce00078e02ff */
.L_x_41:
[----:B------:R-:W-:Y:S05]  /*4740*/  BSYNC B1 ;  /* 0x0000000000017941 */ /* 0x000fea0003800000 */
.L_x_40:
[----:B------:R-:W-:Y:S01]  /*4750*/  @!P1 IMAD R67, R67, R23, R88 ;  /* 0x0000001743439224 */ /* 0x000fe200078e0258 */
[----:B------:R-:W-:Y:S04]  /*4760*/  BSSY B1, `(.L_x_42) ;  /* 0x0000006000017945 */ /* 0x000fe80003800000 */
[----:B------:R2:W-:Y:S01]  /*4770*/  @!P1 STG.E.U8 desc[UR44][R6.64+0x1], R67 ;  /* 0x0000014306009986 */ /* 0x0005e2000c10112c */
[----:B------:R-:W-:Y:S05]  /*4780*/  @P2 BRA `(.L_x_43) ;  /* 0x00000000000c2947 */ /* 0x000fea0003800000 */
[----:B------:R-:W1:Y:S02]  /*4790*/  LDG.E.U8 R80, desc[UR44][R12.64+0x8] ;  /* 0x0000082c0c507981 */ /* 0x000e64000c1e1100 */
[----:B-1----:R-:W-:-:S05]  /*47a0*/  PRMT R65, R80, 0x8880, RZ ;  /* 0x0000888050417816 */ /* 0x002fca00000000ff */
[----:B------:R-:W-:-:S07]  /*47b0*/  IMAD R88, R65, R74, RZ ;  /* 0x0000004a41587224 */ /* 0x000fce00078e02ff */
.L_x_43:
[----:B------:R-:W-:Y:S05]  /*47c0*/  BSYNC B1 ;  /* 0x0000000000017941 */ /* 0x000fea0003800000 */
.L_x_42:
[----:B------:R-:W-:Y:S01]  /*47d0*/  ISETP.LT.OR P1, PT, R3, 0xa, !P3 ;  /* 0x0000000a0300780c */ /* 0x000fe20005f21670 */
[----:B--2---:R-:W-:Y:S01]  /*47e0*/  @!P2 IMAD R67, R68, R23, R88 ;  /* 0x000000174443a224 */ /* 0x004fe200078e0258 */
[----:B------:R-:W-:Y:S01]  /*47f0*/  BSSY B1, `(.L_x_44) ;  /* 0x000000b000017945 */ /* 0x000fe20003800000 */
[----:B-1----:R-:W-:-:S03]  /*4800*/  IMAD.WIDE.U32 R64, R81, R90, R82 ;  /* 0x0000005a51407225 */ /* 0x002fc600078e0052 */
[----:B------:R1:W-:Y:S01]  /*4810*/  @!P2 STG.E.U8 desc[UR44][R4.64+0x8], R67 ;  /* 0x000008430400a986 */ /* 0x0003e2000c10112c */
[----:B------:R-:W-:Y:S01]  /*4820*/  IMAD.X R21, RZ, RZ, R21, P5 ;  /* 0x000000ffff157224 */ /* 0x000fe200028e0615 */
[C---:B------:R-:W-:Y:S02]  /*4830*/  ISETP.LT.OR P5, PT, R3.reuse, 0x9, !P0 ;  /* 0x000000090300780c */ /* 0x040fe400047a1670 */
[----:B------:R-:W-:Y:S02]  /*4840*/  ISETP.LT.OR P2, PT, R3, 0xa, !P0 ;  /* 0x0000000a0300780c */ /* 0x000fe40004741670 */
[----:B------:R-:W-:Y:S01]  /*4850*/  IADD3 R20, P4, R64, R92, RZ ;  /* 0x0000005c40147210 */ /* 0x000fe20007f9e0ff */
[----:B------:R-:W-:-:S12]  /*4860*/  @P1 BRA `(.L_x_45) ;  /* 0x00000000000c1947 */ /* 0x000fd80003800000 */
[----:B------:R-:W1:Y:S02]  /*4870*/  LDG.E.U8 R80, desc[UR44][R12.64+0x9] ;  /* 0x0000092c0c507981 */ /* 0x000e64000c1e1100 */
[----:B-1----:R-:W-:-:S05]  /*4880*/  PRMT R67, R80, 0x8880, RZ ;  /* 0x0000888050437816 */ /* 0x002fca00000000ff */
[----:B------:R-:W-:-:S07]  /*4890*/  IMAD R88, R67, R74, RZ ;  /* 0x0000004a43587224 */ /* 0x000fce00078e02ff */
.L_x_45:
[----:B------:R-:W-:Y:S05]  /*48a0*/  BSYNC B1 ;  /* 0x0000000000017941 */ /* 0x000fea0003800000 */
.L_x_44:
[----:B------:R-:W-:Y:S01]  /*48b0*/  @!P1 IMAD R69, R69, R23, R88 ;  /* 0x0000001745459224 */ /* 0x000fe200078e0258 */
[----:B------:R-:W-:Y:S01]  /*48c0*/  BSSY B1, `(.L_x_46) ;  /* 0x0000007000017945 */ /* 0x000fe20003800000 */
[----:B------:R-:W-:-:S03]  /*48d0*/  IMAD R66, R21, R90, RZ ;  /* 0x0000005a15427224 */ /* 0x000fc600078e02ff */
[----:B------:R2:W-:Y:S01]  /*48e0*/  @!P1 STG.E.U8 desc[UR44][R4.64+0x9], R69 ;  /* 0x0000094504009986 */ /* 0x0005e2000c10112c */
[----:B------:R-:W-:Y:S05]  /*48f0*/  @P5 BRA `(.L_x_47) ;  /* 0x00000000000c5947 */ /* 0x000fea0003800000 */
[----:B------:R-:W1:Y:S02]  /*4900*/  LDG.E.U8 R80, desc[UR44][R14.64+0x8] ;  /* 0x0000082c0e507981 */ /* 0x000e64000c1e1100 */
[----:B-1----:R-:W-:-:S05]  /*4910*/  PRMT R67, R80, 0x8880, RZ ;  /* 0x0000888050437816 */ /* 0x002fca00000000ff */
[----:B------:R-:W-:-:S07]  /*4920*/  IMAD R88, R67, R74, RZ ;  /* 0x0000004a43587224 */ /* 0x000fce00078e02ff */
.L_x_47:
[----:B------:R-:W-:Y:S05]  /*4930*/  BSYNC B1 ;  /* 0x0000000000017941 */ /* 0x000fea0003800000 */
.L_x_46:
[----:B-1----:R-:W-:Y:S01]  /*4940*/  @!P5 IMAD R67, R70, R23, R88 ;  /* 0x000000174643d224 */ /* 0x002fe200078e0258 */
[----:B------:R-:W-:Y:S01]  /*4950*/  BSSY B1, `(.L_x_48) ;  /* 0x0000007000017945 */ /* 0x000fe20003800000 */
[----:B--2---:R-:W-:-:S03]  /*4960*/  IMAD R69, R81, R91, R66 ;  /* 0x0000005b51457224 */ /* 0x004fc600078e0242 */
[----:B------:R1:W-:Y:S01]  /*4970*/  @!P5 STG.E.U8 desc[UR44][R6.64+0x8], R67 ;  /* 0x000008430600d986 */ /* 0x0003e2000c10112c */
[----:B------:R-:W-:Y:S05]  /*4980*/  @P2 BRA `(.L_x_49) ;  /* 0x00000000000c2947 */ /* 0x000fea0003800000 */
[----:B------:R-:W1:Y:S02]  /*4990*/  LDG.E.U8 R80, desc[UR44][R14.64+0x9] ;  /* 0x0000092c0e507981 */ /* 0x000e64000c1e1100 */
[----:B-1----:R-:W-:-:S05]  /*49a0*/  PRMT R67, R80, 0x8880, RZ ;  /* 0x0000888050437816 */ /* 0x002fca00000000ff */
[----:B------:R-:W-:-:S07]  /*49b0*/  IMAD R88, R67, R74, RZ ;  /* 0x0000004a43587224 */ /* 0x000fce00078e02ff */
.L_x_49:
[----:B------:R-:W-:Y:S05]  /*49c0*/  BSYNC B1 ;  /* 0x0000000000017941 */ /* 0x000fea0003800000 */
.L_x_48:
[----:B------:R-:W-:Y:S01]  /*49d0*/  ISETP.GE.AND P1, PT, R94, 0x81, PT ;  /* 0x000000815e00780c */ /* 0x000fe20003f26270 */
[----:B------:R-:W-:Y:S01]  /*49e0*/  @!P2 IMAD R71, R71, R23, R88 ;  /* 0x000000174747a224 */ /* 0x000fe200078e0258 */
[----:B------:R-:W-:Y:S01]  /*49f0*/  IADD3.X R21, R93, R65, R69, P4, !PT ;  /* 0x000000415d157210 */ /* 0x000fe200027fe445 */
[----:B------:R-:W-:Y:S01]  /*4a00*/  IMAD.WIDE.U32 R84, R81, R90, R84 ;  /* 0x0000005a51547225 */ /* 0x000fe200078e0054 */
[----:B------:R-:W-:Y:S01]  /*4a10*/  ISETP.LT.OR P4, PT, R3, 0x1, !P1 ;  /* 0x000000010300780c */ /* 0x000fe20004f81670 */
[----:B------:R-:W-:Y:S01]  /*4a20*/  BSSY B1, `(.L_x_50) ;  /* 0x0000008000017945 */ /* 0x000fe20003800000 */
[----:B------:R2:W-:Y:S01]  /*4a30*/  @!P2 STG.E.U8 desc[UR44][R6.64+0x9], R71 ;  /* 0x000009470600a986 */ /* 0x0005e2000c10112c */
[----:B------:R-:W-:Y:S01]  /*4a40*/  IADD3 R64, P2, P5, R86, R92, R84 ;  /* 0x0000005c56407210 */ /* 0x000fe20007d5e054 */
[----:B------:R-:W-:-:S09]  /*4a50*/  IMAD.IADD R84, R69, 0x1, R85 ;  /* 0x0000000145547824 */ /* 0x000fd200078e0255 */
[----:B------:R-:W-:Y:S05]  /*4a60*/  @P4 BRA `(.L_x_51) ;  /* 0x00000000000c4947 */ /* 0x000fea0003800000 */
[----:B------:R-:W1:Y:S02]  /*4a70*/  LDG.E.U8 R80, desc[UR44][R20.64] ;  /* 0x0000002c14507981 */ /* 0x000e64000c1e1100 */
[----:B-1----:R-:W-:-:S05]  /*4a80*/  PRMT R67, R80, 0x8880, RZ ;  /* 0x0000888050437816 */ /* 0x002fca00000000ff */
[----:B------:R-:W-:-:S07]  /*4a90*/  IMAD R88, R67, R74, RZ ;  /* 0x0000004a43587224 */ /* 0x000fce00078e02ff */
.L_x_51:
[----:B------:R-:W-:Y:S05]  /*4aa0*/  BSYNC B1 ;  /* 0x0000000000017941 */ /* 0x000fea0003800000 */
.L_x_50:
[----:B-1----:R-:W-:Y:S01]  /*4ab0*/  @!P4 IMAD R67, R56, R23, R88 ;  /* 0x000000173843c224 */ /* 0x002fe200078e0258 */
[----:B------:R-:W-:Y:S01]  /*4ac0*/  IADD3.X R65, R83, R93, R84, P2, P5 ;  /* 0x0000005d53417210 */ /* 0x000fe200017ea454 */
[----:B------:R-:W-:Y:S01]  /*4ad0*/  BSSY B1, `(.L_x_52) ;  /* 0x0000009000017945 */ /* 0x000fe20003800000 */
[----:B------:R-:W-:Y:S02]  /*4ae0*/  ISETP.GE.AND P2, PT, R94, 0x89, PT ;  /* 0x000000895e00780c */ /* 0x000fe40003f46270 */
[----:B------:R1:W-:Y:S01]  /*4af0*/  @!P4 STG.E.U8 desc[UR44][R10.64], R67 ;  /* 0x000000430a00c986 */ /* 0x0003e2000c10112c */
[C---:B------:R-:W-:Y:S02]  /*4b00*/  ISETP.LT.OR P4, PT, R3.reuse, 0x2, !P1 ;  /* 0x000000020300780c */ /* 0x040fe40004f81670 */
[----:B------:R-:W-:-:S11]  /*4b10*/  ISETP.LT.OR P5, PT, R3, 0x1, !P2 ;  /* 0x000000010300780c */ /* 0x000fd600057a1670 */
[----:B-1----:R-:W-:Y:S05]  /*4b20*/  @P4 BRA `(.L_x_53) ;  /* 0x00000000000c4947 */ /* 0x002fea0003800000 */
[----:B------:R-:W3:Y:S02]  /*4b30*/  LDG.E.U8 R80, desc[UR44][R20.64+0x1] ;  /* 0x0000012c14507981 */ /* 0x000ee4000c1e1100 */
[----:B---3--:R-:W-:-:S05]  /*4b40*/  PRMT R67, R80, 0x8880, RZ ;  /* 0x0000888050437816 */ /* 0x008fca00000000ff */
[----:B------:R-:W-:-:S07]  /*4b50*/  IMAD R88, R67, R74, RZ ;  /* 0x0000004a43587224 */ /* 0x000fce00078e02ff */
.L_x_53:
[----:B------:R-:W-:Y:S05]  /*4b60*/  BSYNC B1 ;  /* 0x0000000000017941 */ /* 0x000fea0003800000 */
.L_x_52:
[----:B------:R-:W-:Y:S01]  /*4b70*/  @!P4 IMAD R57, R57, R23, R88 ;  /* 0x000000173939c224 */ /* 0x000fe200078e0258 */
[----:B------:R-:W-:Y:S04]  /*4b80*/  BSSY B1, `(.L_x_54) ;  /* 0x0000006000017945 */ /* 0x000fe80003800000 */
[----:B------:R1:W-:Y:S01]  /*4b90*/  @!P4 STG.E.U8 desc[UR44][R10.64+0x1], R57 ;  /* 0x000001390a00c986 */ /* 0x0003e2000c10112c */
[----:B------:R-:W-:Y:S05]  /*4ba0*/  @P5 BRA `(.L_x_55) ;  /* 0x00000000000c5947 */ /* 0x000fea0003800000 */
[----:B------:R-:W1:Y:S02]  /*4bb0*/  LDG.E.U8 R80, desc[UR44][R64.64] ;  /* 0x0000002c40507981 */ /* 0x000e64000c1e1100 */
[----:B-1----:R-:W-:-:S05]  /*4bc0*/  PRMT R57, R80, 0x8880, RZ ;  /* 0x0000888050397816 */ /* 0x002fca00000000ff */
[----:B------:R-:W-:-:S07]  /*4bd0*/  IMAD R88, R57, R74, RZ ;  /* 0x0000004a39587224 */ /* 0x000fce00078e02ff */
.L_x_55:
[----:B------:R-:W-:Y:S05]  /*4be0*/  BSYNC B1 ;  /* 0x0000000000017941 */ /* 0x000fea0003800000 */
.L_x_54:
[C---:B------:R-:W-:Y:S01]  /*4bf0*/  ISETP.LT.OR P4, PT, R3.reuse, 0x2, !P2 ;  /* 0x000000020300780c */ /* 0x040fe20005781670 */
[----:B-1----:R-:W-:Y:S01]  /*4c00*/  @!P5 IMAD R57, R58, R23, R88 ;  /* 0x000000173a39d224 */ /* 0x002fe200078e0258 */
[----:B------:R-:W-:Y:S04]  /*4c10*/  BSSY B1, `(.L_x_56) ;  /* 0x0000007000017945 */ /* 0x000fe80003800000 */
[----:B------:R1:W-:Y:S01]  /*4c20*/  @!P5 STG.E.U8 desc[UR44][R8.64], R57 ;  /* 0x000000390800d986 */ /* 0x0003e2000c10112c */
[----:B------:R-:W-:-:S06]  /*4c30*/  ISETP.LT.OR P5, PT, R3, 0x9, !P1 ;  /* 0x000000090300780c */ /* 0x000fcc0004fa1670 */
[----:B------:R-:W-:Y:S07]  /*4c40*/  @P4 BRA `(.L_x_57) ;  /* 0x00000000000c4947 */ /* 0x000fee0003800000 */
[----:B------:R-:W1:Y:S02]  /*4c50*/  LDG.E.U8 R80, desc[UR44][R64.64+0x1] ;  /* 0x0000012c40507981 */ /* 0x000e64000c1e1100 */
[----:B-1----:R-:W-:-:S05]  /*4c60*/  PRMT R57, R80, 0x8880, RZ ;  /* 0x0000888050397816 */ /* 0x002fca00000000ff */
[----:B------:R-:W-:-:S07]  /*4c70*/  IMAD R88, R57, R74, RZ ;  /* 0x0000004a39587224 */ /* 0x000fce00078e02ff */
.L_x_57:
[----:B------:R-:W-:Y:S05]  /*4c80*/  BSYNC B1 ;  /* 0x0000000000017941 */ /* 0x000fea0003800000 */
.L_x_56:
[----:B------:R-:W-:Y:S01]  /*4c90*/  @!P4 IMAD R59, R59, R23, R88 ;  /* 0x000000173b3bc224 */ /* 0x000fe200078e0258 */
[----:B------:R-:W-:Y:S04]  /*4ca0*/  BSSY B1, `(.L_x_58) ;  /* 0x0000006000017945 */ /* 0x000fe80003800000 */
[----:B------:R3:W-:Y:S01]  /*4cb0*/  @!P4 STG.E.U8 desc[UR44][R8.64+0x1], R59 ;  /* 0x0000013b0800c986 */ /* 0x0007e2000c10112c */
[----:B------:R-:W-:Y:S05]  /*4cc0*/  @P5 BRA `(.L_x_59) ;  /* 0x00000000000c5947 */ /* 0x000fea0003800000 */
[----:B------:R-:W1:Y:S02]  /*4cd0*/  LDG.E.U8 R80, desc[UR44][R20.64+0x8] ;  /* 0x0000082c14507981 */ /* 0x000e64000c1e1100 */
[----:B-1----:R-:W-:-:S05]  /*4ce0*/  PRMT R57, R80, 0x8880, RZ ;  /* 0x0000888050397816 */ /* 0x002fca00000000ff */
[----:B------:R-:W-:-:S07]  /*4cf0*/  IMAD R88, R57, R74, RZ ;  /* 0x0000004a39587224 */ /* 0x000fce00078e02ff */
.L_x_59:
[----:B------:R-:W-:Y:S05]  /*4d00*/  BSYNC B1 ;  /* 0x0000000000017941 */ /* 0x000fea0003800000 */
.L_x_58:
        /* <DEDUP_REMOVED lines=9> */
.L_x_61:
[----:B------:R-:W-:Y:S05]  /*4da0*/  BSYNC B1 ;  /* 0x0000000000017941 */ /* 0x000fea0003800000 */
.L_x_60:
[----:B------:R-:W-:Y:S01]  /*4db0*/  @!P4 IMAD R61, R61, R23, R88 ;  /* 0x000000173d3dc224 */ /* 0x000fe200078e0258 */
[----:B------:R-:W-:Y:S04]  /*4dc0*/  BSSY B1, `(.L_x_62) ;  /* 0x0000006000017945 */ /* 0x000fe80003800000 */
[----:B------:R4:W-:Y:S01]  /*4dd0*/  @!P4 STG.E.U8 desc[UR44][R10.64+0x9], R61 ;  /* 0x0000093d0a00c986 */ /* 0x0009e2000c10112c */
[----:B------:R-:W-:Y:S05]  /*4de0*/  @P5 BRA `(.L_x_63) ;  /* 0x00000000000c5947 */ /* 0x000fea0003800000 */
[----:B------:R-:W1:Y:S02]  /*4df0*/  LDG.E.U8 R80, desc[UR44][R64.64+0x8] ;  /* 0x0000082c40507981 */ /* 0x000e64000c1e1100 */
[----:B-1----:R-:W-:-:S05]  /*4e00*/  PRMT R57, R80, 0x8880, RZ ;  /* 0x0000888050397816 */ /* 0x002fca00000000ff */
[----:B------:R-:W-:-:S07]  /*4e10*/  IMAD R88, R57, R74, RZ ;  /* 0x0000004a39587224 */ /* 0x000fce00078e02ff */
.L_x_63:
[----:B------:R-:W-:Y:S05]  /*4e20*/  BSYNC B1 ;  /* 0x0000000000017941 */ /* 0x000fea0003800000 */
.L_x_62:
        /* <DEDUP_REMOVED lines=9> */
.L_x_65:
[----:B------:R-:W-:Y:S05]  /*4ec0*/  BSYNC B1 ;  /* 0x0000000000017941 */ /* 0x000fea0003800000 */
.L_x_64:
[----:B------:R-:W-:Y:S01]  /*4ed0*/  @!P4 IMAD R63, R63, R23, R88 ;  /* 0x000000173f3fc224 */ /* 0x000fe200078e0258 */
[----:B------:R-:W-:Y:S04]  /*4ee0*/  BSSY B1, `(.L_x_66) ;  /* 0x0000006000017945 */ /* 0x000fe80003800000 */
[----:B------:R0:W-:Y:S01]  /*4ef0*/  @!P4 STG.E.U8 desc[UR44][R8.64+0x9], R63 ;  /* 0x0000093f0800c986 */ /* 0x0001e2000c10112c */
[----:B------:R-:W-:Y:S05]  /*4f00*/  @P5 BRA `(.L_x_67) ;  /* 0x00000000000c5947 */ /* 0x000fea0003800000 */
[----:B------:R-:W1:Y:S02]  /*4f10*/  LDG.E.U8 R80, desc[UR44][R12.64+0x10] ;  /* 0x0000102c0c507981 */ /* 0x000e64000c1e1100 */
[----:B-1----:R-:W-:-:S05]  /*4f20*/  PRMT R57, R80, 0x8880, RZ ;  /* 0x0000888050397816 */ /* 0x002fca00000000ff */
[----:B------:R-:W-:-:S07]  /*4f30*/  IMAD R88, R57, R74, RZ ;  /* 0x0000004a39587224 */ /* 0x000fce00078e02ff */
.L_x_67:
[----:B------:R-:W-:Y:S05]  /*4f40*/  BSYNC B1 ;  /* 0x0000000000017941 */ /* 0x000fea0003800000 */
.L_x_66:
        /* <DEDUP_REMOVED lines=9> */
.L_x_69:
[----:B------:R-:W-:Y:S05]  /*4fe0*/  BSYNC B1 ;  /* 0x0000000000017941 */ /* 0x000fea0003800000 */
.L_x_68:
[----:B------:R-:W-:Y:S01]  /*4ff0*/  @!P4 IMAD R49, R49, R23, R88 ;  /* 0x000000173131c224 */ /* 0x000fe200078e0258 */
[----:B------:R-:W-:Y:S04]  /*5000*/  BSSY B1, `(.L_x_70) ;  /* 0x0000006000017945 */ /* 0x000fe80003800000 */
[----:B------:R0:W-:Y:S01]  /*5010*/  @!P4 STG.E.U8 desc[UR44][R4.64+0x11], R49 ;  /* 0x000011310400c986 */ /* 0x0001e2000c10112c */
[----:B------:R-:W-:Y:S05]  /*5020*/  @P5 BRA `(.L_x_71) ;  /* 0x00000000000c5947 */ /* 0x000fea0003800000 */
[----:B------:R-:W0:Y:S02]  /*5030*/  LDG.E.U8 R80, desc[UR44][R14.64+0x10] ;  /* 0x0000102c0e507981 */ /* 0x000e24000c1e1100 */
[----:B0-----:R-:W-:-:S05]  /*5040*/  PRMT R49, R80, 0x8880, RZ ;  /* 0x0000888050317816 */ /* 0x001fca00000000ff */
[----:B------:R-:W-:-:S07]  /*5050*/  IMAD R88, R49, R74, RZ ;  /* 0x0000004a31587224 */ /* 0x000fce00078e02ff */
.L_x_71:
[----:B------:R-:W-:Y:S05]  /*5060*/  BSYNC B1 ;  /* 0x0000000000017941 */ /* 0x000fea0003800000 */
.L_x_70:
[C---:B------:R-:W-:Y:S01]  /*5070*/  ISETP.LT.OR P4, PT, R3.reuse, 0x12, !P0 ;  /* 0x000000120300780c */ /* 0x040fe20004781670 */
[----:B0-----:R-:W-:Y:S01]  /*5080*/  @!P5 IMAD R49, R50, R23, R88 ;  /* 0x000000173231d224 */ /* 0x001fe200078e0258 */
[----:B------:R-:W-:Y:S04]  /*5090*/  BSSY B1, `(.L_x_72) ;  /* 0x0000007000017945 */ /* 0x000fe80003800000 */
[----:B------:R0:W-:Y:S01]  /*50a0*/  @!P5 STG.E.U8 desc[UR44][R6.64+0x10], R49 ;  /* 0x000010310600d986 */ /* 0x0001e2000c10112c */
[----:B------:R-:W-:-:S06]  /*50b0*/  ISETP.LT.OR P5, PT, R3, 0x19, !P3 ;  /* 0x000000190300780c */ /* 0x000fcc0005fa1670 */
[----:B------:R-:W-:Y:S07]  /*50c0*/  @P4 BRA `(.L_x_73) ;  /* 0x00000000000c4947 */ /* 0x000fee0003800000 */
[----:B------:R-:W0:Y:S02]  /*50d0*/  LDG.E.U8 R80, desc[UR44][R14.64+0x11] ;  /* 0x0000112c0e507981 */ /* 0x000e24000c1e1100 */
[----:B0-----:R-:W-:-:S05]  /*50e0*/  PRMT R49, R80, 0x8880, RZ ;  /* 0x0000888050317816 */ /* 0x001fca00000000ff */
[----:B------:R-:W-:-:S07]  /*50f0*/  IMAD R88, R49, R74, RZ ;  /* 0x0000004a31587224 */ /* 0x000fce00078e02ff */
.L_x_73:
[----:B------:R-:W-:Y:S05]  /*5100*/  BSYNC B1 ;  /* 0x0000000000017941 */ /* 0x000fea0003800000 */
.L_x_72:
[----:B------:R-:W-:Y:S01]  /*5110*/  @!P4 IMAD R51, R51, R23, R88 ;  /* 0x000000173333c224 */ /* 0x000fe200078e0258 */
[----:B------:R-:W-:Y:S04]  /*5120*/  BSSY B1, `(.L_x_74) ;  /* 0x0000006000017945 */ /* 0x000fe80003800000 */
[----:B------:R0:W-:Y:S01]  /*5130*/  @!P4 STG.E.U8 desc[UR44][R6.64+0x11], R51 ;  /* 0x000011330600c986 */ /* 0x0001e2000c10112c */
[----:B------:R-:W-:Y:S05]  /*5140*/  @P5 BRA `(.L_x_75) ;  /* 0x00000000000c5947 */ /* 0x000fea0003800000 */
[----:B------:R-:W0:Y:S02]  /*5150*/  LDG.E.U8 R80, desc[UR44][R12.64+0x18] ;  /* 0x0000182c0c507981 */ /* 0x000e24000c1e1100 */
[----:B0-----:R-:W-:-:S05]  /*5160*/  PRMT R49, R80, 0x8880, RZ ;  /* 0x0000888050317816 */ /* 0x001fca00000000ff */
[----:B------:R-:W-:-:S07]  /*5170*/  IMAD R88, R49, R74, RZ ;  /* 0x0000004a31587224 */ /* 0x000fce00078e02ff */
.L_x_75:
[----:B------:R-:W-:Y:S05]  /*5180*/  BSYNC B1 ;  /* 0x0000000000017941 */ /* 0x000fea0003800000 */
.L_x_74:
        /* <DEDUP_REMOVED lines=9> */
.L_x_77:
[----:B------:R-:W-:Y:S05]  /*5220*/  BSYNC B1 ;  /* 0x0000000000017941 */ /* 0x000fea0003800000 */
.L_x_76:
[----:B------:R-:W-:Y:S01]  /*5230*/  @!P4 IMAD R53, R53, R23, R88 ;  /* 0x000000173535c224 */ /* 0x000fe200078e0258 */
[----:B------:R-:W-:Y:S04]  /*5240*/  BSSY B1, `(.L_x_78) ;  /* 0x0000006000017945 */ /* 0x000fe80003800000 */
[----:B------:R0:W-:Y:S01]  /*5250*/  @!P4 STG.E.U8 desc[UR44][R4.64+0x19], R53 ;  /* 0x000019350400c986 */ /* 0x0001e2000c10112c */
[----:B------:R-:W-:Y:S05]  /*5260*/  @P5 BRA `(.L_x_79) ;  /* 0x00000000000c5947 */ /* 0x000fea0003800000 */
[----:B------:R-:W0:Y:S02]  /*5270*/  LDG.E.U8 R80, desc[UR44][R14.64+0x18] ;  /* 0x0000182c0e507981 */ /* 0x000e24000c1e1100 */
[----:B0-----:R-:W-:-:S05]  /*5280*/  PRMT R49, R80, 0x8880, RZ ;  /* 0x0000888050317816 */ /* 0x001fca00000000ff */
[----:B------:R-:W-:-:S07]  /*5290*/  IMAD R88, R49, R74, RZ ;  /* 0x0000004a31587224 */ /* 0x000fce00078e02ff */
.L_x_79:
[----:B------:R-:W-:Y:S05]  /*52a0*/  BSYNC B1 ;  /* 0x0000000000017941 */ /* 0x000fea0003800000 */
.L_x_78:
        /* <DEDUP_REMOVED lines=9> */
.L_x_81:
[----:B------:R-:W-:Y:S05]  /*5340*/  BSYNC B1 ;  /* 0x0000000000017941 */ /* 0x000fea0003800000 */
.L_x_80:
[----:B------:R-:W-:Y:S01]  /*5350*/  @!P4 IMAD R55, R55, R23, R88 ;  /* 0x000000173737c224 */ /* 0x000fe200078e0258 */
[----:B------:R-:W-:Y:S04]  /*5360*/  BSSY B1, `(.L_x_82) ;  /* 0x0000006000017945 */ /* 0x000fe80003800000 */
[----:B------:R0:W-:Y:S01]  /*5370*/  @!P4 STG.E.U8 desc[UR44][R6.64+0x19], R55 ;  /* 0x000019370600c986 */ /* 0x0001e2000c10112c */
[----:B------:R-:W-:Y:S05]  /*5380*/  @P5 BRA `(.L_x_83) ;  /* 0x00000000000c5947 */ /* 0x000fea0003800000 */
[----:B------:R-:W0:Y:S02]  /*5390*/  LDG.E.U8 R80, desc[UR44][R20.64+0x10] ;  /* 0x0000102c14507981 */ /* 0x000e24000c1e1100 */
[----:B0-----:R-:W-:-:S05]  /*53a0*/  PRMT R49, R80, 0x8880, RZ ;  /* 0x0000888050317816 */ /* 0x001fca00000000ff */
[----:B------:R-:W-:-:S07]  /*53b0*/  IMAD R88, R49, R74, RZ ;  /* 0x0000004a31587224 */ /* 0x000fce00078e02ff */
.L_x_83:
[----:B------:R-:W-:Y:S05]  /*53c0*/  BSYNC B1 ;  /* 0x0000000000017941 */ /* 0x000fea0003800000 */
.L_x_82:
        /* <DEDUP_REMOVED lines=9> */
.L_x_85:
[----:B------:R-:W-:Y:S05]  /*5460*/  BSYNC B1 ;  /* 0x0000000000017941 */ /* 0x000fea0003800000 */
.L_x_84:
[----:B------:R-:W-:Y:S01]  /*5470*/  @!P4 IMAD R41, R41, R23, R88 ;  /* 0x000000172929c224 */ /* 0x000fe200078e0258 */
[----:B------:R-:W-:Y:S04]  /*5480*/  BSSY B1, `(.L_x_86) ;  /* 0x0000006000017945 */ /* 0x000fe80003800000 */
[----:B------:R0:W-:Y:S01]  /*5490*/  @!P4 STG.E.U8 desc[UR44][R10.64+0x11], R41 ;  /* 0x000011290a00c986 */ /* 0x0001e2000c10112c */
[----:B------:R-:W-:Y:S05]  /*54a0*/  @P5 BRA `(.L_x_87) ;  /* 0x00000000000c5947 */ /* 0x000fea0003800000 */
[----:B------:R-:W0:Y:S02]  /*54b0*/  LDG.E.U8 R80, desc[UR44][R64.64+0x10] ;  /* 0x0000102c40507981 */ /* 0x000e24000c1e1100 */
[----:B0-----:R-:W-:-:S05]  /*54c0*/  PRMT R41, R80, 0x8880, RZ ;  /* 0x0000888050297816 */ /* 0x001fca00000000ff */
[----:B------:R-:W-:-:S07]  /*54d0*/  IMAD R88, R41, R74, RZ ;  /* 0x0000004a29587224 */ /* 0x000fce00078e02ff */
.L_x_87:
[----:B------:R-:W-:Y:S05]  /*54e0*/  BSYNC B1 ;  /* 0x0000000000017941 */ /* 0x000fea0003800000 */
.L_x_86:
        /* <DEDUP_REMOVED lines=9> */
.L_x_89:
[----:B------:R-:W-:Y:S05]  /*5580*/  BSYNC B1 ;  /* 0x0000000000017941 */ /* 0x000fea0003800000 */
.L_x_88:
[----:B------:R-:W-:Y:S01]  /*5590*/  @!P4 IMAD R43, R43, R23, R88 ;  /* 0x000000172b2bc224 */ /* 0x000fe200078e0258 */
[----:B------:R-:W-:Y:S04]  /*55a0*/  BSSY B1, `(.L_x_90) ;  /* 0x0000006000017945 */ /* 0x000fe80003800000 */
[----:B------:R0:W-:Y:S01]  /*55b0*/  @!P4 STG.E.U8 desc[UR44][R8.64+0x11], R43 ;  /* 0x0000112b0800c986 */ /* 0x0001e2000c10112c */
[----:B------:R-:W-:Y:S05]  /*55c0*/  @P5 BRA `(.L_x_91) ;  /* 0x00000000000c5947 */ /* 0x000fea0003800000 */
[----:B------:R-:W0:Y:S02]  /*55d0*/  LDG.E.U8 R80, desc[UR44][R20.64+0x18] ;  /* 0x0000182c14507981 */ /* 0x000e24000c1e1100 */
[----:B0-----:R-:W-:-:S05]  /*55e0*/  PRMT R41, R80, 0x8880, RZ ;  /* 0x0000888050297816 */ /* 0x001fca00000000ff */
[----:B------:R-:W-:-:S07]  /*55f0*/  IMAD R88, R41, R74, RZ ;  /* 0x0000004a29587224 */ /* 0x000fce00078e02ff */
.L_x_91:
[----:B------:R-:W-:Y:S05]  /*5600*/  BSYNC B1 ;  /* 0x0000000000017941 */ /* 0x000fea0003800000 */
.L_x_90:
        /* <DEDUP_REMOVED lines=9> */
.L_x_93:
[----:B------:R-:W-:Y:S05]  /*56a0*/  BSYNC B1 ;  /* 0x0000000000017941 */ /* 0x000fea0003800000 */
.L_x_92:
[----:B------:R-:W-:Y:S01]  /*56b0*/  @!P4 IMAD R45, R45, R23, R88 ;  /* 0x000000172d2dc224 */ /* 0x000fe200078e0258 */
[----:B------:R-:W-:Y:S04]  /*56c0*/  BSSY B1, `(.L_x_94) ;  /* 0x0000006000017945 */ /* 0x000fe80003800000 */
[----:B------:R0:W-:Y:S01]  /*56d0*/  @!P4 STG.E.U8 desc[UR44][R10.64+0x19], R45 ;  /* 0x0000192d0a00c986 */ /* 0x0001e2000c10112c */
[----:B------:R-:W-:Y:S05]  /*56e0*/  @P5 BRA `(.L_x_95) ;  /* 0x00000000000c5947 */ /* 0x000fea0003800000 */
[----:B------:R-:W0:Y:S02]  /*56f0*/  LDG.E.U8 R80, desc[UR44][R64.64+0x18] ;  /* 0x0000182c40507981 */ /* 0x000e24000c1e1100 */
[----:B0-----:R-:W-:-:S05]  /*5700*/  PRMT R41, R80, 0x8880, RZ ;  /* 0x0000888050297816 */ /* 0x001fca00000000ff */
[----:B------:R-:W-:-:S07]  /*5710*/  IMAD R88, R41, R74, RZ ;  /* 0x0000004a29587224 */ /* 0x000fce00078e02ff */
.L_x_95:
[----:B------:R-:W-:Y:S05]  /*5720*/  BSYNC B1 ;  /* 0x0000000000017941 */ /* 0x000fea0003800000 */
.L_x_94:
        /* <DEDUP_REMOVED lines=9> */
.L_x_97:
[----:B------:R-:W-:Y:S05]  /*57c0*/  BSYNC B1 ;  /* 0x0000000000017941 */ /* 0x000fea0003800000 */
.L_x_96:
[----:B------:R-:W-:Y:S01]  /*57d0*/  @!P4 IMAD R47, R47, R23, R88 ;  /* 0x000000172f2fc224 */ /* 0x000fe200078e0258 */
[----:B------:R-:W-:Y:S04]  /*57e0*/  BSSY B1, `(.L_x_98) ;  /* 0x0000006000017945 */ /* 0x000fe80003800000 */
[----:B------:R0:W-:Y:S01]  /*57f0*/  @!P4 STG.E.U8 desc[UR44][R8.64+0x19], R47 ;  /* 0x0000192f0800c986 */ /* 0x0001e2000c10112c */
[----:B------:R-:W-:Y:S05]  /*5800*/  @P5 BRA `(.L_x_99) ;  /* 0x00000000000c5947 */ /* 0x000fea0003800000 */
[----:B------:R-:W0:Y:S02]  /*5810*/  LDG.E.U8 R80, desc[UR44][R12.64+0x20] ;  /* 0x0000202c0c507981 */ /* 0x000e24000c1e1100 */
[----:B0-----:R-:W-:-:S05]  /*5820*/  PRMT R41, R80, 0x8880, RZ ;  /* 0x0000888050297816 */ /* 0x001fca00000000ff */
[----:B------:R-:W-:-:S07]  /*5830*/  IMAD R88, R41, R74, RZ ;  /* 0x0000004a29587224 */ /* 0x000fce00078e02ff */
.L_x_99:
[----:B------:R-:W-:Y:S05]  /*5840*/  BSYNC B1 ;  /* 0x0000000000017941 */ /* 0x000fea0003800000 */
.L_x_98:
        /* <DEDUP_REMOVED lines=9> */
.L_x_101:
[----:B------:R-:W-:Y:S05]  /*58e0*/  BSYNC B1 ;  /* 0x0000000000017941 */ /* 0x000fea0003800000 */
.L_x_100:
[----:B------:R-:W-:Y:S01]  /*58f0*/  @!P4 IMAD R33, R33, R23, R88 ;  /* 0x000000172121c224 */ /* 0x000fe200078e0258 */
[----:B------:R-:W-:Y:S04]  /*5900*/  BSSY B1, `(.L_x_102) ;  /* 0x0000006000017945 */ /* 0x000fe80003800000 */
[----:B------:R0:W-:Y:S01]  /*5910*/  @!P4 STG.E.U8 desc[UR44][R4.64+0x21], R33 ;  /* 0x000021210400c986 */ /* 0x0001e2000c10112c */
[----:B------:R-:W-:Y:S05]  /*5920*/  @P5 BRA `(.L_x_103) ;  /* 0x00000000000c5947 */ /* 0x000fea0003800000 */
[----:B------:R-:W0:Y:S02]  /*5930*/  LDG.E.U8 R80, desc[UR44][R14.64+0x20] ;  /* 0x0000202c0e507981 */ /* 0x000e24000c1e1100 */
[----:B0-----:R-:W-:-:S05]  /*5940*/  PRMT R33, R80, 0x8880, RZ ;  /* 0x0000888050217816 */ /* 0x001fca00000000ff */
[----:B------:R-:W-:-:S07]  /*5950*/  IMAD R88, R33, R74, RZ ;  /* 0x0000004a21587224 */ /* 0x000fce00078e02ff */
.L_x_103:
[----:B------:R-:W-:Y:S05]  /*5960*/  BSYNC B1 ;  /* 0x0000000000017941 */ /* 0x000fea0003800000 */
.L_x_102:
[C---:B------:R-:W-:Y:S01]  /*5970*/  ISETP.LT.OR P4, PT, R3.reuse, 0x22, !P0 ;  /* 0x000000220300780c */ /* 0x040fe20004781670 */
[----:B0-----:R-:W-:Y:S01]  /*5980*/  @!P5 IMAD R33, R34, R23, R88 ;  /* 0x000000172221d224 */ /* 0x001fe200078e0258 */
[----:B------:R-:W-:Y:S04]  /*5990*/  BSSY B1, `(.L_x_104) ;  /* 0x0000008000017945 */ /* 0x000fe80003800000 */
[----:B------:R0:W-:Y:S01]  /*59a0*/  @!P5 STG.E.U8 desc[UR44][R6.64+0x20], R33 ;  /* 0x000020210600d986 */ /* 0x0001e2000c10112c */
[C---:B------:R-:W-:Y:S02]  /*59b0*/  ISETP.LT.OR P5, PT, R3.reuse, 0x29, !P3 ;  /* 0x000000290300780c */ /* 0x040fe40005fa1670 */
[----:B------:R-:W-:-:S04]  /*59c0*/  ISETP.LT.OR P3, PT, R3, 0x2a, !P3 ;  /* 0x0000002a0300780c */ /* 0x000fc80005f61670 */
[----:B------:R-:W-:Y:S09]  /*59d0*/  @P4 BRA `(.L_x_105) ;  /* 0x00000000000c4947 */ /* 0x000ff20003800000 */
[----:B------:R-:W0:Y:S02]  /*59e0*/  LDG.E.U8 R80, desc[UR44][R14.64+0x21] ;  /* 0x0000212c0e507981 */ /* 0x000e24000c1e1100 */
[----:B0-----:R-:W-:-:S05]  /*59f0*/  PRMT R33, R80, 0x8880, RZ ;  /* 0x0000888050217816 */ /* 0x001fca00000000ff */
[----:B------:R-:W-:-:S07]  /*5a00*/  IMAD R88, R33, R74, RZ ;  /* 0x0000004a21587224 */ /* 0x000fce00078e02ff */
.L_x_105:
[----:B------:R-:W-:Y:S05]  /*5a10*/  BSYNC B1 ;  /* 0x0000000000017941 */ /* 0x000fea0003800000 */
.L_x_104:
[----:B------:R-:W-:Y:S01]  /*5a20*/  @!P4 IMAD R35, R35, R23, R88 ;  /* 0x000000172323c224 */ /* 0x000fe200078e0258 */
[----:B------:R-:W-:Y:S04]  /*5a30*/  BSSY B1, `(.L_x_106) ;  /* 0x0000006000017945 */ /* 0x000fe80003800000 */
[----:B------:R0:W-:Y:S01]  /*5a40*/  @!P4 STG.E.U8 desc[UR44][R6.64+0x21], R35 ;  /* 0x000021230600c986 */ /* 0x0001e2000c10112c */
[----:B------:R-:W-:Y:S05]  /*5a50*/  @P5 BRA `(.L_x_107) ;  /* 0x00000000000c5947 */ /* 0x000fea0003800000 */
[----:B------:R-:W0:Y:S02]  /*5a60*/  LDG.E.U8 R80, desc[UR44][R12.64+0x28] ;  /* 0x0000282c0c507981 */ /* 0x000e24000c1e1100 */
[----:B0-----:R-:W-:-:S05]  /*5a70*/  PRMT R33, R80, 0x8880, RZ ;  /* 0x0000888050217816 */ /* 0x001fca00000000ff */
[----:B------:R-:W-:-:S07]  /*5a80*/  IMAD R88, R33, R74, RZ ;  /* 0x0000004a21587224 */ /* 0x000fce00078e02ff */
.L_x_107:
[----:B------:R-:W-:Y:S05]  /*5a90*/  BSYNC B1 ;  /* 0x0000000000017941 */ /* 0x000fea0003800000 */
.L_x_106:
[----:B0-----:R-:W-:Y:S01]  /*5aa0*/  @!P5 IMAD R33, R36, R23, R88 ;  /* 0x000000172421d224 */ /* 0x001fe200078e0258 */
[----:B------:R-:W-:Y:S04]  /*5ab0*/  BSSY B1, `(.L_x_108) ;  /* 0x0000006000017945 */ /* 0x000fe80003800000 */
[----:B------:R0:W-:Y:S01]  /*5ac0*/  @!P5 STG.E.U8 desc[UR44][R4.64+0x28], R33 ;  /* 0x000028210400d986 */ /* 0x0001e2000c10112c */
[----:B------:R-:W-:Y:S05]  /*5ad0*/  @P3 BRA `(.L_x_109) ;  /* 0x00000000000c3947 */ /* 0x000fea0003800000 */
[----:B------:R-:W0:Y:S02]  /*5ae0*/  LDG.E.U8 R80, desc[UR44][R12.64+0x29] ;  /* 0x0000292c0c507981 */ /* 0x000e24000c1e1100 */
[----:B0-----:R-:W-:-:S05]  /*5af0*/  PRMT R33, R80, 0x8880, RZ ;  /* 0x0000888050217816 */ /* 0x001fca00000000ff */
[----:B------:R-:W-:-:S07]  /*5b00*/  IMAD R88, R33, R74, RZ ;  /* 0x0000004a21587224 */ /* 0x000fce00078e02ff */
.L_x_109:
[----:B------:R-:W-:Y:S05]  /*5b10*/  BSYNC B1 ;  /* 0x0000000000017941 */ /* 0x000fea0003800000 */
.L_x_108:
[----:B------:R-:W-:Y:S01]  /*5b20*/  ISETP.LT.OR P4, PT, R3, 0x29, !P0 ;  /* 0x000000290300780c */ /* 0x000fe20004781670 */
[----:B------:R-:W-:Y:S01]  /*5b30*/  @!P3 IMAD R37, R37, R23, R88 ;  /* 0x000000172525b224 */ /* 0x000fe200078e0258 */
[----:B------:R-:W-:Y:S01]  /*5b40*/  BSSY B1, `(.L_x_110) ;  /* 0x0000009000017945 */ /* 0x000fe20003800000 */
[C---:B------:R-:W-:Y:S02]  /*5b50*/  ISETP.LT.OR P0, PT, R3.reuse, 0x2a, !P0 ;  /* 0x0000002a0300780c */ /* 0x040fe40004701670 */
[C---:B------:R-:W-:Y:S01]  /*5b60*/  ISETP.LT.OR P5, PT, R3.reuse, 0x21, !P1 ;  /* 0x000000210300780c */ /* 0x040fe20004fa1670 */
[----:B------:R0:W-:Y:S01]  /*5b70*/  @!P3 STG.E.U8 desc[UR44][R4.64+0x29], R37 ;  /* 0x000029250400b986 */ /* 0x0001e2000c10112c */
[----:B------:R-:W-:-:S06]  /*5b80*/  ISETP.LT.OR P3, PT, R3, 0x22, !P1 ;  /* 0x000000220300780c */ /* 0x000fcc0004f61670 */
[----:B------:R-:W-:Y:S07]  /*5b90*/  @P4 BRA `(.L_x_111) ;  /* 0x00000000000c4947 */ /* 0x000fee0003800000 */
[----:B------:R-:W0:Y:S02]  /*5ba0*/  LDG.E.U8 R80, desc[UR44][R14.64+0x28] ;  /* 0x0000282c0e507981 */ /* 0x000e24000c1e1100 */
[----:B01----:R-:W-:-:S05]  /*5bb0*/  PRMT R5, R80, 0x8880, RZ ;  /* 0x0000888050057816 */ /* 0x003fca00000000ff */
[----:B------:R-:W-:-:S07]  /*5bc0*/  IMAD R88, R5, R74, RZ ;  /* 0x0000004a05587224 */ /* 0x000fce00078e02ff */
.L_x_111:
[----:B------:R-:W-:Y:S05]  /*5bd0*/  BSYNC B1 ;  /* 0x0000000000017941 */ /* 0x000fea0003800000 */
.L_x_110:
[----:B01----:R-:W-:Y:S01]  /*5be0*/  @!P4 IMAD R5, R38, R23, R88 ;  /* 0x000000172605c224 */ /* 0x003fe200078e0258 */
[----:B------:R-:W-:Y:S04]  /*5bf0*/  BSSY B1, `(.L_x_112) ;  /* 0x0000006000017945 */ /* 0x000fe80003800000 */
[----:B------:R0:W-:Y:S01]  /*5c00*/  @!P4 STG.E.U8 desc[UR44][R6.64+0x28], R5 ;  /* 0x000028050600c986 */ /* 0x0001e2000c10112c */
[----:B------:R-:W-:Y:S05]  /*5c10*/  @P0 BRA `(.L_x_113) ;  /* 0x00000000000c0947 */ /* 0x000fea0003800000 */
[----:B------:R-:W0:Y:S02]  /*5c20*/  LDG.E.U8 R80, desc[UR44][R14.64+0x29] ;  /* 0x0000292c0e507981 */ /* 0x000e24000c1e1100 */
[----:B0-----:R-:W-:-:S05]  /*5c30*/  PRMT R5, R80, 0x8880, RZ ;  /* 0x0000888050057816 */ /* 0x001fca00000000ff */
[----:B------:R-:W-:-:S07]  /*5c40*/  IMAD R88, R5, R74, RZ ;  /* 0x0000004a05587224 */ /* 0x000fce00078e02ff */
.L_x_113:
[----:B------:R-:W-:Y:S05]  /*5c50*/  BSYNC B1 ;  /* 0x0000000000017941 */ /* 0x000fea0003800000 */
.L_x_112:
[----:B------:R-:W-:Y:S01]  /*5c60*/  @!P0 IMAD R39, R39, R23, R88 ;  /* 0x0000001727278224 */ /* 0x000fe200078e0258 */
[----:B------:R-:W-:Y:S04]  /*5c70*/  BSSY B1, `(.L_x_114) ;  /* 0x0000006000017945 */ /* 0x000fe80003800000 */
[----:B------:R1:W-:Y:S01]  /*5c80*/  @!P0 STG.E.U8 desc[UR44][R6.64+0x29], R39 ;  /* 0x0000292706008986 */ /* 0x0003e2000c10112c */
[----:B------:R-:W-:Y:S05]  /*5c90*/  @P5 BRA `(.L_x_115) ;  /* 0x00000000000c5947 */ /* 0x000fea0003800000 */
[----:B------:R-:W0:Y:S02]  /*5ca0*/  LDG.E.U8 R80, desc[UR44][R20.64+0x20] ;  /* 0x0000202c14507981 */ /* 0x000e24000c1e1100 */
[----:B0-----:R-:W-:-:S05]  /*5cb0*/  PRMT R5, R80, 0x8880, RZ ;  /* 0x0000888050057816 */ /* 0x001fca00000000ff */
[----:B------:R-:W-:-:S07]  /*5cc0*/  IMAD R88, R5, R74, RZ ;  /* 0x0000004a05587224 */ /* 0x000fce00078e02ff */
.L_x_115:
[----:B------:R-:W-:Y:S05]  /*5cd0*/  BSYNC B1 ;  /* 0x0000000000017941 */ /* 0x000fea0003800000 */
.L_x_114:
[----:B0-----:R-:W-:Y:S01]  /*5ce0*/  @!P5 IMAD R5, R24, R23, R88 ;  /* 0x000000171805d224 */ /* 0x001fe200078e0258 */
[----:B------:R-:W-:Y:S04]  /*5cf0*/  BSSY B1, `(.L_x_116) ;  /* 0x0000006000017945 */ /* 0x000fe80003800000 */
[----:B------:R0:W-:Y:S01]  /*5d00*/  @!P5 STG.E.U8 desc[UR44][R10.64+0x20], R5 ;  /* 0x000020050a00d986 */ /* 0x0001e2000c10112c */
[----:B------:R-:W-:Y:S05]  /*5d10*/  @P3 BRA `(.L_x_117) ;  /* 0x00000000000c3947 */ /* 0x000fea0003800000 */
[----:B------:R-:W0:Y:S02]  /*5d20*/  LDG.E.U8 R80, desc[UR44][R20.64+0x21] ;  /* 0x0000212c14507981 */ /* 0x000e24000c1e1100 */
[----:B0-----:R-:W-:-:S05]  /*5d30*/  PRMT R5, R80, 0x8880, RZ ;  /* 0x0000888050057816 */ /* 0x001fca00000000ff */
[----:B------:R-:W-:-:S07]  /*5d40*/  IMAD R88, R5, R74, RZ ;  /* 0x0000004a05587224 */ /* 0x000fce00078e02ff */
.L_x_117:
[----:B------:R-:W-:Y:S05]  /*5d50*/  BSYNC B1 ;  /* 0x0000000000017941 */ /* 0x000fea0003800000 */
.L_x_116:
[----:B------:R-:W-:Y:S01]  /*5d60*/  ISETP.LT.OR P4, PT, R3, 0x21, !P2 ;  /* 0x000000210300780c */ /* 0x000fe20005781670 */
[----:B------:R-:W-:Y:S01]  /*5d70*/  @!P3 IMAD R25, R25, R23, R88 ;  /* 0x000000171919b224 */ /* 0x000fe200078e0258 */
[----:B------:R-:W-:Y:S01]  /*5d80*/  BSSY B1, `(.L_x_118) ;  /* 0x000000a000017945 */ /* 0x000fe20003800000 */
[C---:B------:R-:W-:Y:S02]  /*5d90*/  ISETP.LT.OR P0, PT, R3.reuse, 0x22, !P2 ;  /* 0x000000220300780c */ /* 0x040fe40005701670 */
[C---:B------:R-:W-:Y:S01]  /*5da0*/  ISETP.LT.OR P5, PT, R3.reuse, 0x29, !P2 ;  /* 0x000000290300780c */ /* 0x040fe200057a1670 */
[----:B------:R0:W-:Y:S01]  /*5db0*/  @!P3 STG.E.U8 desc[UR44][R10.64+0x21], R25 ;  /* 0x000021190a00b986 */ /* 0x0001e2000c10112c */
[C---:B------:R-:W-:Y:S02]  /*5dc0*/  ISETP.LT.OR P3, PT, R3.reuse, 0x29, !P1 ;  /* 0x000000290300780c */ /* 0x040fe40004f61670 */
[----:B------:R-:W-:-:S04]  /*5dd0*/  ISETP.LT.OR P1, PT, R3, 0x2a, !P1 ;  /* 0x0000002a0300780c */ /* 0x000fc80004f21670 */
[----:B------:R-:W-:Y:S09]  /*5de0*/  @P4 BRA `(.L_x_119) ;  /* 0x00000000000c4947 */ /* 0x000ff20003800000 */
[----:B------:R-:W0:Y:S02]  /*5df0*/  LDG.E.U8 R80, desc[UR44][R64.64+0x20] ;  /* 0x0000202c40507981 */ /* 0x000e24000c1e1100 */
[----:B0-----:R-:W-:-:S05]  /*5e00*/  PRMT R5, R80, 0x8880, RZ ;  /* 0x0000888050057816 */ /* 0x001fca00000000ff */
[----:B------:R-:W-:-:S07]  /*5e10*/  IMAD R88, R5, R74, RZ ;  /* 0x0000004a05587224 */ /* 0x000fce00078e02ff */
.L_x_119:
[----:B------:R-:W-:Y:S05]  /*5e20*/  BSYNC B1 ;  /* 0x0000000000017941 */ /* 0x000fea0003800000 */
.L_x_118:
[----:B0-----:R-:W-:Y:S01]  /*5e30*/  @!P4 IMAD R5, R26, R23, R88 ;  /* 0x000000171a05c224 */ /* 0x001fe200078e0258 */
[----:B------:R-:W-:Y:S04]  /*5e40*/  BSSY B1, `(.L_x_120) ;  /* 0x0000006000017945 */ /* 0x000fe80003800000 */
[----:B------:R0:W-:Y:S01]  /*5e50*/  @!P4 STG.E.U8 desc[UR44][R8.64+0x20], R5 ;  /* 0x000020050800c986 */ /* 0x0001e2000c10112c */
[----:B------:R-:W-:Y:S05]  /*5e60*/  @P0 BRA `(.L_x_121) ;  /* 0x00000000000c0947 */ /* 0x000fea0003800000 */
[----:B------:R-:W0:Y:S02]  /*5e70*/  LDG.E.U8 R80, desc[UR44][R64.64+0x21] ;  /* 0x0000212c40507981 */ /* 0x000e24000c1e1100 */
[----:B0-----:R-:W-:-:S05]  /*5e80*/  PRMT R5, R80, 0x8880, RZ ;  /* 0x0000888050057816 */ /* 0x001fca00000000ff */
[----:B------:R-:W-:-:S07]  /*5e90*/  IMAD R88, R5, R74, RZ ;  /* 0x0000004a05587224 */ /* 0x000fce00078e02ff */
.L_x_121:
[----:B------:R-:W-:Y:S05]  /*5ea0*/  BSYNC B1 ;  /* 0x0000000000017941 */ /* 0x000fea0003800000 */
.L_x_120:
[----:B------:R-:W-:Y:S01]  /*5eb0*/  @!P0 IMAD R27, R27, R23, R88 ;  /* 0x000000171b1b8224 */ /* 0x000fe200078e0258 */
[----:B------:R-:W-:Y:S04]  /*5ec0*/  BSSY B1, `(.L_x_122) ;  /* 0x0000006000017945 */ /* 0x000fe80003800000 */
[----:B------:R0:W-:Y:S01]  /*5ed0*/  @!P0 STG.E.U8 desc[UR44][R8.64+0x21], R27 ;  /* 0x0000211b08008986 */ /* 0x0001e2000c10112c */
[----:B------:R-:W-:Y:S05]  /*5ee0*/  @P3 BRA `(.L_x_123) ;  /* 0x00000000000c3947 */ /* 0x000fea0003800000 */
[----:B------:R-:W0:Y:S02]  /*5ef0*/  LDG.E.U8 R80, desc[UR44][R20.64+0x28] ;  /* 0x0000282c14507981 */ /* 0x000e24000c1e1100 */
[----:B0-----:R-:W-:-:S05]  /*5f00*/  PRMT R5, R80, 0x8880, RZ ;  /* 0x0000888050057816 */ /* 0x001fca00000000ff */
[----:B------:R-:W-:-:S07]  /*5f10*/  IMAD R88, R5, R74, RZ ;  /* 0x0000004a05587224 */ /* 0x000fce00078e02ff */
.L_x_123:
[----:B------:R-:W-:Y:S05]  /*5f20*/  BSYNC B1 ;  /* 0x0000000000017941 */ /* 0x000fea0003800000 */
.L_x_122:
[----:B0-----:R-:W-:Y:S01]  /*5f30*/  @!P3 IMAD R5, R28, R23, R88 ;  /* 0x000000171c05b224 */ /* 0x001fe200078e0258 */
[----:B------:R-:W-:Y:S04]  /*5f40*/  BSSY B1, `(.L_x_124) ;  /* 0x0000006000017945 */ /* 0x000fe80003800000 */
[----:B------:R0:W-:Y:S01]  /*5f50*/  @!P3 STG.E.U8 desc[UR44][R10.64+0x28], R5 ;  /* 0x000028050a00b986 */ /* 0x0001e2000c10112c */
[----:B------:R-:W-:Y:S05]  /*5f60*/  @P1 BRA `(.L_x_125) ;  /* 0x00000000000c1947 */ /* 0x000fea0003800000 */
[----:B------:R-:W0:Y:S02]  /*5f70*/  LDG.E.U8 R80, desc[UR44][R20.64+0x29] ;  /* 0x0000292c14507981 */ /* 0x000e24000c1e1100 */
[----:B0-----:R-:W-:-:S05]  /*5f80*/  PRMT R5, R80, 0x8880, RZ ;  /* 0x0000888050057816 */ /* 0x001fca00000000ff */
[----:B------:R-:W-:-:S07]  /*5f90*/  IMAD R88, R5, R74, RZ ;  /* 0x0000004a05587224 */ /* 0x000fce00078e02ff */
.L_x_125:
[----:B------:R-:W-:Y:S05]  /*5fa0*/  BSYNC B1 ;  /* 0x0000000000017941 */ /* 0x000fea0003800000 */
.L_x_124:
[----:B------:R-:W-:Y:S01]  /*5fb0*/  @!P1 IMAD R29, R29, R23, R88 ;  /* 0x000000171d1d9224 */ /* 0x000fe200078e0258 */
[----:B------:R-:W-:Y:S04]  /*5fc0*/  BSSY B1, `(.L_x_126) ;  /* 0x0000006000017945 */ /* 0x000fe80003800000 */
[----:B------:R0:W-:Y:S01]  /*5fd0*/  @!P1 STG.E.U8 desc[UR44][R10.64+0x29], R29 ;  /* 0x0000291d0a009986 */ /* 0x0001e2000c10112c */
[----:B------:R-:W-:Y:S05]  /*5fe0*/  @P5 BRA `(.L_x_127) ;  /* 0x00000000000c5947 */ /* 0x000fea0003800000 */
[----:B------:R-:W0:Y:S02]  /*5ff0*/  LDG.E.U8 R80, desc[UR44][R64.64+0x28] ;  /* 0x0000282c40507981 */ /* 0x000e24000c1e1100 */
[----:B0-----:R-:W-:-:S05]  /*6000*/  PRMT R5, R80, 0x8880, RZ ;  /* 0x0000888050057816 */ /* 0x001fca00000000ff */
[----:B------:R-:W-:-:S07]  /*6010*/  IMAD R88, R5, R74, RZ ;  /* 0x0000004a05587224 */ /* 0x000fce00078e02ff */
.L_x_127:
[----:B------:R-:W-:Y:S05]  /*6020*/  BSYNC B1 ;  /* 0x0000000000017941 */ /* 0x000fea0003800000 */
.L_x_126:
[----:B0-----:R-:W-:Y:S01]  /*6030*/  @!P5 IMAD R5, R30, R23, R88 ;  /* 0x000000171e05d224 */ /* 0x001fe200078e0258 */
[----:B------:R-:W-:Y:S01]  /*6040*/  ISETP.LT.OR P2, PT, R3, 0x2a, !P2 ;  /* 0x0000002a0300780c */ /* 0x000fe20005741670 */
[----:B------:R-:W-:Y:S03]  /*6050*/  BSSY B1, `(.L_x_128) ;  /* 0x0000006000017945 */ /* 0x000fe60003800000 */
[----:B------:R0:W-:Y:S09]  /*6060*/  @!P5 STG.E.U8 desc[UR44][R8.64+0x28], R5 ;  /* 0x000028050800d986 */ /* 0x0001f2000c10112c */
[----:B------:R-:W-:Y:S05]  /*6070*/  @P2 BRA `(.L_x_129) ;  /* 0x00000000000c2947 */ /* 0x000fea0003800000 */
[----:B------:R-:W5:Y:S02]  /*6080*/  LDG.E.U8 R80, desc[UR44][R64.64+0x29] ;  /* 0x0000292c40507981 */ /* 0x000f64000c1e1100 */
[----:B-----5:R-:W-:-:S05]  /*6090*/  PRMT R3, R80, 0x8880, RZ ;  /* 0x0000888050037816 */ /* 0x020fca00000000ff */
[----:B------:R-:W-:-:S07]  /*60a0*/  IMAD R88, R3, R74, RZ ;  /* 0x0000004a03587224 */ /* 0x000fce00078e02ff */
.L_x_129:
[----:B------:R-:W-:Y:S05]  /*60b0*/  BSYNC B1 ;  /* 0x0000000000017941 */ /* 0x000fea0003800000 */
.L_x_128:
[----:B------:R-:W-:Y:S01]  /*60c0*/  IMAD R31, R31, R23, R88 ;  /* 0x000000171f1f7224 */ /* 0x000fe200078e0258 */
[----:B------:R-:W-:Y:S06]  /*60d0*/  @P2 BRA `(.L_x_130) ;  /* 0x0000000800582947 */ /* 0x000fec0003800000 */
[----:B------:R0:W-:Y:S01]  /*60e0*/  STG.E.U8 desc[UR44][R8.64+0x29], R31 ;  /* 0x0000291f08007986 */ /* 0x0001e2000c10112c */
[----:B------:R-:W-:Y:S05]  /*60f0*/  BRA `(.L_x_130) ;  /* 0x0000000800507947 */ /* 0x000fea0003800000 */
.L_x_33:
[C---:B------:R-:W-:Y:S02]  /*6100*/  ISETP.GE.AND P2, PT, R94.reuse, 0x1, PT ;  /* 0x000000015e00780c */ /* 0x040fe40003f46270 */
[----:B------:R-:W-:Y:S02]  /*6110*/  ISETP.GE.AND P3, PT, R94, 0x9, PT ;  /* 0x000000095e00780c */ /* 0x000fe40003f66270 */
[C---:B------:R-:W-:Y:S02]  /*6120*/  ISETP.LT.OR P4, PT, R3.reuse, 0x1, !P2 ;  /* 0x000000010300780c */ /* 0x040fe40005781670 */
[C---:B------:R-:W-:Y:S02]  /*6130*/  ISETP.LT.OR P5, PT, R3.reuse, 0x2, !P2 ;  /* 0x000000020300780c */ /* 0x040fe400057a1670 */
[C---:B------:R-:W-:Y:S02]  /*6140*/  ISETP.LT.OR P0, PT, R3.reuse, 0x1, !P3 ;  /* 0x000000010300780c */ /* 0x040fe40005f01670 */
[----:B------:R-:W-:-:S07]  /*6150*/  ISETP.LT.OR P1, PT, R3, 0x2, !P3 ;  /* 0x000000020300780c */ /* 0x000fce0005f21670 */
[-C--:B------:R-:W-:Y:S02]  /*6160*/  @!P4 IMAD R13, R64, R23.reuse, RZ ;  /* 0x00000017400dc224 */ /* 0x080fe400078e02ff */
[-C--:B------:R-:W-:Y:S02]  /*6170*/  @!P5 IMAD R65, R65, R23.reuse, RZ ;  /* 0x000000174141d224 */ /* 0x080fe400078e02ff */
[-C--:B------:R-:W-:Y:S01]  /*6180*/  @!P0 IMAD R15, R66, R23.reuse, RZ ;  /* 0x00000017420f8224 */ /* 0x080fe200078e02ff */
[----:B------:R0:W-:Y:S01]  /*6190*/  @!P4 STG.E.U8 desc[UR44][R4.64], R13 ;  /* 0x0000000d0400c986 */ /* 0x0001e2000c10112c */
[----:B------:R-:W-:Y:S01]  /*61a0*/  ISETP.LT.OR P4, PT, R3, 0x9, !P2 ;  /* 0x000000090300780c */ /* 0x000fe20005781670 */
[----:B------:R-:W-:Y:S02]  /*61b0*/  @!P1 IMAD R67, R67, R23, RZ ;  /* 0x0000001743439224 */ /* 0x000fe400078e02ff */
[----:B------:R-:W-:Y:S01]  /*61c0*/  @!P5 STG.E.U8 desc[UR44][R4.64+0x1], R65 ;  /* 0x000001410400d986 */ /* 0x000fe2000c10112c */
[----:B------:R-:W-:-:S03]  /*61d0*/  ISETP.LT.OR P5, PT, R3, 0xa, !P2 ;  /* 0x0000000a0300780c */ /* 0x000fc600057a1670 */
[----:B------:R1:W-:Y:S01]  /*61e0*/  @!P0 STG.E.U8 desc[UR44][R6.64], R15 ;  /* 0x0000000f06008986 */ /* 0x0003e2000c10112c */
[----:B------:R-:W-:-:S03]  /*61f0*/  ISETP.LT.OR P0, PT, R3, 0x9, !P3 ;  /* 0x000000090300780c */ /* 0x000fc60005f01670 */
[----:B------:R-:W-:Y:S01]  /*6200*/  @!P1 STG.E.U8 desc[UR44][R6.64+0x1], R67 ;  /* 0x0000014306009986 */ /* 0x000fe2000c10112c */
[----:B------:R-:W-:Y:S01]  /*6210*/  ISETP.GE.AND P1, PT, R94, 0x81, PT ;  /* 0x000000815e00780c */ /* 0x000fe20003f26270 */
[----:B------:R-:W-:-:S04]  /*6220*/  @!P4 IMAD R21, R68, R23, RZ ;  /* 0x000000174415c224 */ /* 0x000fc800078e02ff */
[-C--:B------:R-:W-:Y:S01]  /*6230*/  @!P5 IMAD R69, R69, R23.reuse, RZ ;  /* 0x000000174545d224 */ /* 0x080fe200078e02ff */
[----:B------:R2:W-:Y:S01]  /*6240*/  @!P4 STG.E.U8 desc[UR44][R4.64+0x8], R21 ;  /* 0x000008150400c986 */ /* 0x0005e2000c10112c */
[C---:B------:R-:W-:Y:S02]  /*6250*/  ISETP.LT.OR P4, PT, R3.reuse, 0xa, !P3 ;  /* 0x0000000a0300780c */ /* 0x040fe40005f81670 */
[----:B0-----:R-:W-:Y:S01]  /*6260*/  @!P0 IMAD R13, R70, R23, RZ ;  /* 0x00000017460d8224 */ /* 0x001fe200078e02ff */
[----:B------:R-:W-:Y:S01]  /*6270*/  @!P5 STG.E.U8 desc[UR44][R4.64+0x9], R69 ;  /* 0x000009450400d986 */ /* 0x000fe2000c10112c */
[----:B------:R-:W-:-:S03]  /*6280*/  ISETP.LT.OR P5, PT, R3, 0x1, !P1 ;  /* 0x000000010300780c */ /* 0x000fc60004fa1670 */
[----:B------:R0:W-:Y:S01]  /*6290*/  @!P0 STG.E.U8 desc[UR44][R6.64+0x8], R13 ;  /* 0x0000080d06008986 */ /* 0x0001e2000c10112c */
[----:B------:R-:W-:-:S05]  /*62a0*/  ISETP.GE.AND P0, PT, R94, 0x89, PT ;  /* 0x000000895e00780c */ /* 0x000fca0003f06270 */
[----:B------:R-:W-:-:S04]  /*62b0*/  @!P4 IMAD R71, R71, R23, RZ ;  /* 0x000000174747c224 */ /* 0x000fc800078e02ff */
[----:B-1----:R-:W-:Y:S01]  /*62c0*/  @!P5 IMAD R15, R56, R23, RZ ;  /* 0x00000017380fd224 */ /* 0x002fe200078e02ff */
[----:B------:R-:W-:Y:S01]  /*62d0*/  @!P4 STG.E.U8 desc[UR44][R6.64+0x9], R71 ;  /* 0x000009470600c986 */ /* 0x000fe2000c10112c */
[----:B------:R-:W-:-:S03]  /*62e0*/  ISETP.LT.OR P4, PT, R3, 0x2, !P1 ;  /* 0x000000020300780c */ /* 0x000fc60004f81670 */
[----:B------:R1:W-:Y:S01]  /*62f0*/  @!P5 STG.E.U8 desc[UR44][R10.64], R15 ;  /* 0x0000000f0a00d986 */ /* 0x0003e2000c10112c */
[----:B------:R-:W-:-:S09]  /*6300*/  ISETP.LT.OR P5, PT, R3, 0x1, !P0 ;  /* 0x000000010300780c */ /* 0x000fd200047a1670 */
[----:B------:R-:W-:-:S04]  /*6310*/  @!P4 IMAD R57, R57, R23, RZ ;  /* 0x000000173939c224 */ /* 0x000fc800078e02ff */
[----:B--2---:R-:W-:Y:S01]  /*6320*/  @!P5 IMAD R21, R58, R23, RZ ;  /* 0x000000173a15d224 */ /* 0x004fe200078e02ff */
[----:B------:R-:W-:Y:S01]  /*6330*/  @!P4 STG.E.U8 desc[UR44][R10.64+0x1], R57 ;  /* 0x000001390a00c986 */ /* 0x000fe2000c10112c */
[----:B------:R-:W-:-:S03]  /*6340*/  ISETP.LT.OR P4, PT, R3, 0x2, !P0 ;  /* 0x000000020300780c */ /* 0x000fc60004781670 */
[----:B------:R2:W-:Y:S01]  /*6350*/  @!P5 STG.E.U8 desc[UR44][R8.64], R21 ;  /* 0x000000150800d986 */ /* 0x0005e2000c10112c */
[----:B------:R-:W-:-:S09]  /*6360*/  ISETP.LT.OR P5, PT, R3, 0x9, !P1 ;  /* 0x000000090300780c */ /* 0x000fd20004fa1670 */
[----:B------:R-:W-:-:S04]  /*6370*/  @!P4 IMAD R59, R59, R23, RZ ;  /* 0x000000173b3bc224 */ /* 0x000fc800078e02ff */
[----:B0-----:R-:W-:Y:S01]  /*6380*/  @!P5 IMAD R13, R60, R23, RZ ;  /* 0x000000173c0dd224 */ /* 0x001fe200078e02ff */
[----:B------:R-:W-:Y:S01]  /*6390*/  @!P4 STG.E.U8 desc[UR44][R8.64+0x1], R59 ;  /* 0x0000013b0800c986 */ /* 0x000fe2000c10112c */
[----:B------:R-:W-:-:S03]  /*63a0*/  ISETP.LT.OR P4, PT, R3, 0xa, !P1 ;  /* 0x0000000a0300780c */ /* 0x000fc60004f81670 */
[----:B------:R0:W-:Y:S01]  /*63b0*/  @!P5 STG.E.U8 desc[UR44][R10.64+0x8], R13 ;  /* 0x0000080d0a00d986 */ /* 0x0001e2000c10112c */
[----:B------:R-:W-:-:S09]  /*63c0*/  ISETP.LT.OR P5, PT, R3, 0x9, !P0 ;  /* 0x000000090300780c */ /* 0x000fd200047a1670 */
        /* <DEDUP_REMOVED lines=65> */
[C---:B------:R-:W-:Y:S02]  /*67e0*/  ISETP.LT.OR P5, PT, R3.reuse, 0x29, !P2 ;  /* 0x000000290300780c */ /* 0x040fe400057a1670 */
[----:B------:R-:W-:-:S07]  /*67f0*/  ISETP.LT.OR P2, PT, R3, 0x2a, !P2 ;  /* 0x0000002a0300780c */ /* 0x000fce0005741670 */
[----:B------:R-:W-:-:S04]  /*6800*/  @!P4 IMAD R35, R35, R23, RZ ;  /* 0x000000172323c224 */ /* 0x000fc800078e02ff */
[-C--:B0-----:R-:W-:Y:S01]  /*6810*/  @!P5 IMAD R13, R36, R23.reuse, RZ ;  /* 0x00000017240dd224 */ /* 0x081fe200078e02ff */
[----:B------:R-:W-:Y:S01]  /*6820*/  @!P4 STG.E.U8 desc[UR44][R6.64+0x21], R35 ;  /* 0x000021230600c986 */ /* 0x000fe2000c10112c */
[----:B------:R-:W-:Y:S01]  /*6830*/  @!P2 IMAD R37, R37, R23, RZ ;  /* 0x000000172525a224 */ /* 0x000fe200078e02ff */
[C---:B------:R-:W-:Y:S02]  /*6840*/  ISETP.LT.OR P4, PT, R3.reuse, 0x29, !P3 ;  /* 0x000000290300780c */ /* 0x040fe40005f81670 */
[C---:B------:R-:W-:Y:S01]  /*6850*/  ISETP.LT.OR P3, PT, R3.reuse, 0x2a, !P3 ;  /* 0x0000002a0300780c */ /* 0x040fe20005f61670 */
[----:B------:R-:W-:Y:S01]  /*6860*/  @!P5 STG.E.U8 desc[UR44][R4.64+0x28], R13 ;  /* 0x0000280d0400d986 */ /* 0x000fe2000c10112c */
[----:B------:R-:W-:-:S03]  /*6870*/  ISETP.LT.OR P5, PT, R3, 0x21, !P1 ;  /* 0x000000210300780c */ /* 0x000fc60004fa1670 */
[----:B------:R0:W-:Y:S01]  /*6880*/  @!P2 STG.E.U8 desc[UR44][R4.64+0x29], R37 ;  /* 0x000029250400a986 */ /* 0x0001e2000c10112c */
[----:B------:R-:W-:-:S05]  /*6890*/  ISETP.LT.OR P2, PT, R3, 0x22, !P1 ;  /* 0x000000220300780c */ /* 0x000fca0004f41670 */
[-C--:B-1----:R-:W-:Y:S02]  /*68a0*/  @!P4 IMAD R15, R38, R23.reuse, RZ ;  /* 0x00000017260fc224 */ /* 0x082fe400078e02ff */
[-C--:B------:R-:W-:Y:S02]  /*68b0*/  @!P3 IMAD R39, R39, R23.reuse, RZ ;  /* 0x000000172727b224 */ /* 0x080fe400078e02ff */
[-C--:B--2---:R-:W-:Y:S01]  /*68c0*/  @!P5 IMAD R21, R24, R23.reuse, RZ ;  /* 0x000000171815d224 */ /* 0x084fe200078e02ff */
[----:B------:R-:W-:Y:S01]  /*68d0*/  @!P4 STG.E.U8 desc[UR44][R6.64+0x28], R15 ;  /* 0x0000280f0600c986 */ /* 0x000fe2000c10112c */
[----:B------:R-:W-:Y:S02]  /*68e0*/  ISETP.LT.OR P4, PT, R3, 0x22, !P0 ;  /* 0x000000220300780c */ /* 0x000fe40004781670 */
[----:B------:R-:W-:Y:S01]  /*68f0*/  @!P2 IMAD R25, R25, R23, RZ ;  /* 0x000000171919a224 */ /* 0x000fe200078e02ff */
[----:B------:R1:W-:Y:S01]  /*6900*/  @!P3 STG.E.U8 desc[UR44][R6.64+0x29], R39 ;  /* 0x000029270600b986 */ /* 0x0003e2000c10112c */
[----:B------:R-:W-:-:S03]  /*6910*/  ISETP.LT.OR P3, PT, R3, 0x21, !P0 ;  /* 0x000000210300780c */ /* 0x000fc60004761670 */
[----:B------:R2:W-:Y:S01]  /*6920*/  @!P2 STG.E.U8 desc[UR44][R10.64+0x21], R25 ;  /* 0x000021190a00a986 */ /* 0x0005e2000c10112c */
[C---:B------:R-:W-:Y:S02]  /*6930*/  ISETP.LT.OR P2, PT, R3.reuse, 0x29, !P1 ;  /* 0x000000290300780c */ /* 0x040fe40004f41670 */
[C---:B------:R-:W-:Y:S01]  /*6940*/  ISETP.LT.OR P1, PT, R3.reuse, 0x2a, !P1 ;  /* 0x0000002a0300780c */ /* 0x040fe20004f21670 */
[----:B------:R2:W-:Y:S01]  /*6950*/  @!P5 STG.E.U8 desc[UR44][R10.64+0x20], R21 ;  /* 0x000020150a00d986 */ /* 0x0005e2000c10112c */
[----:B------:R-:W-:Y:S01]  /*6960*/  ISETP.LT.OR P5, PT, R3, 0x29, !P0 ;  /* 0x000000290300780c */ /* 0x000fe200047a1670 */
[----:B------:R-:W-:Y:S01]  /*6970*/  @!P4 IMAD R27, R27, R23, RZ ;  /* 0x000000171b1bc224 */ /* 0x000fe200078e02ff */
[----:B------:R-:W-:-:S03]  /*6980*/  ISETP.LT.OR P0, PT, R3, 0x2a, !P0 ;  /* 0x0000002a0300780c */ /* 0x000fc60004701670 */
[-C--:B------:R-:W-:Y:S01]  /*6990*/  @!P3 IMAD R3, R26, R23.reuse, RZ ;  /* 0x000000171a03b224 */ /* 0x080fe200078e02ff */
[----:B------:R2:W-:Y:S03]  /*69a0*/  @!P4 STG.E.U8 desc[UR44][R8.64+0x21], R27 ;  /* 0x0000211b0800c986 */ /* 0x0005e6000c10112c */
[-C--:B0-----:R-:W-:Y:S01]  /*69b0*/  @!P2 IMAD R5, R28, R23.reuse, RZ ;  /* 0x000000171c05a224 */ /* 0x081fe200078e02ff */
[----:B------:R2:W-:Y:S01]  /*69c0*/  @!P3 STG.E.U8 desc[UR44][R8.64+0x20], R3 ;  /* 0x000020030800b986 */ /* 0x0005e2000c10112c */
[-C--:B------:R-:W-:Y:S02]  /*69d0*/  @!P1 IMAD R29, R29, R23.reuse, RZ ;  /* 0x000000171d1d9224 */ /* 0x080fe400078e02ff */
[-C--:B-1----:R-:W-:Y:S01]  /*69e0*/  @!P5 IMAD R7, R30, R23.reuse, RZ ;  /* 0x000000171e07d224 */ /* 0x082fe200078e02ff */
[----:B------:R2:W-:Y:S01]  /*69f0*/  @!P2 STG.E.U8 desc[UR44][R10.64+0x28], R5 ;  /* 0x000028050a00a986 */ /* 0x0005e2000c10112c */
[----:B------:R-:W-:-:S03]  /*6a00*/  @!P0 IMAD R31, R31, R23, RZ ;  /* 0x000000171f1f8224 */ /* 0x000fc600078e02ff */
[----:B------:R2:W-:Y:S04]  /*6a10*/  @!P1 STG.E.U8 desc[UR44][R10.64+0x29], R29 ;  /* 0x0000291d0a009986 */ /* 0x0005e8000c10112c */
[----:B------:R2:W-:Y:S04]  /*6a20*/  @!P5 STG.E.U8 desc[UR44][R8.64+0x28], R7 ;  /* 0x000028070800d986 */ /* 0x0005e8000c10112c */
[----:B------:R2:W-:Y:S02]  /*6a30*/  @!P0 STG.E.U8 desc[UR44][R8.64+0x29], R31 ;  /* 0x0000291f08008986 */ /* 0x0005e4000c10112c */
.L_x_130:
[----:B------:R-:W-:Y:S05]  /*6a40*/  BSYNC B0 ;  /* 0x0000000000007941 */ /* 0x000fea0003800000 */
.L_x_32:
[----:B------:R-:W-:Y:S01]  /*6a50*/  IADD3 R16, P0, R16, UR38, RZ ;  /* 0x0000002610107c10 */ /* 0x000fe2000ff1e0ff */
[----:B------:R-:W-:Y:S01]  /*6a60*/  ULDC.64 UR4, c[0x0][0x650] ;  /* 0x0001940000047ab9 */ /* 0x000fe20000000a00 */
[----:B--2---:R-:W-:Y:S01]  /*6a70*/  PRMT R3, RZ, 0x7610, R3 ;  /* 0x00007610ff037816 */ /* 0x004fe20000000003 */
[----:B------:R-:W-:Y:S01]  /*6a80*/  IMAD.MOV.U32 R82, RZ, RZ, -0x1 ;  /* 0xffffffffff527424 */ /* 0x000fe200078e00ff */
[----:B------:R-:W-:Y:S01]  /*6a90*/  IADD3.X R17, R17, UR40, RZ, P0, !PT ;  /* 0x0000002811117c10 */ /* 0x000fe200087fe4ff */
[----:B------:R-:W-:Y:S01]  /*6aa0*/  IMAD.MOV.U32 R81, RZ, RZ, -0x1 ;  /* 0xffffffffff517424 */ /* 0x000fe200078e00ff */
[----:B------:R-:W-:-:S04]  /*6ab0*/  ISETP.GE.U32.AND P0, PT, R16, UR4, PT ;  /* 0x0000000410007c0c */ /* 0x000fc8000bf06070 */
[----:B------:R-:W-:-:S13]  /*6ac0*/  ISETP.GE.U32.AND.EX P0, PT, R17, UR5, PT, P0 ;  /* 0x0000000511007c0c */ /* 0x000fda000bf06100 */
[----:B------:R-:W-:Y:S05]  /*6ad0*/  @P0 BRA `(.L_x_131) ;  /* 0x0000000400580947 */ /* 0x000fea0003800000 */
[----:B----4-:R-:W2:Y:S01]  /*6ae0*/  LDC.64 R10, c[0x0][0x628] ;  /* 0x00018a00ff0a7b82 */ /* 0x010ea20000000a00 */
[----:B------:R-:W4:Y:S01]  /*6af0*/  S2R R12, SR_CTAID.X ;  /* 0x00000000000c7919 */ /* 0x000f220000002500 */
[----:B0--3--:R-:W-:Y:S02]  /*6b00*/  IMAD.MOV.U32 R8, RZ, RZ, R16 ;  /* 0x000000ffff087224 */ /* 0x009fe400078e0010 */
[----:B------:R-:W-:Y:S01]  /*6b10*/  IMAD.MOV.U32 R9, RZ, RZ, R17 ;  /* 0x000000ffff097224 */ /* 0x000fe200078e0011 */
[----:B------:R-:W0:Y:S03]  /*6b20*/  S2R R20, SR_CTAID.Y ;  /* 0x0000000000147919 */ /* 0x000e260000002600 */
[----:B------:R-:W3:Y:S08]  /*6b30*/  LDC R0, c[0x0][0x630] ;  /* 0x00018c00ff007b82 */ /* 0x000ef00000000800 */
[----:B------:R-:W0:Y:S01]  /*6b40*/  LDC.64 R14, c[0x0][0x620] ;  /* 0x00018800ff0e7b82 */ /* 0x000e220000000a00 */
[----:B--2---:R-:W-:-:S04]  /*6b50*/  ISETP.NE.U32.AND P0, PT, R10, RZ, PT ;  /* 0x000000ff0a00720c */ /* 0x004fc80003f05070 */
[----:B------:R-:W-:-:S13]  /*6b60*/  ISETP.NE.AND.EX P0, PT, R11, RZ, PT, P0 ;  /* 0x000000ff0b00720c */ /* 0x000fda0003f05300 */
[----:B0--34-:R-:W-:Y:S05]  /*6b70*/  @!P0 BRA `(.L_x_132) ;  /* 0x0000000000288947 */ /* 0x019fea0003800000 */
[----:B------:R-:W0:Y:S02]  /*6b80*/  LDC R3, c[0x0][0x634] ;  /* 0x00018d00ff037b82 */ /* 0x000e240000000800 */
[----:B0-----:R-:W-:-:S05]  /*6b90*/  IADD3 R3, P0, R16, R3, RZ ;  /* 0x0000000310037210 */ /* 0x001fca0007f1e0ff */
[----:B------:R-:W-:-:S04]  /*6ba0*/  IMAD.X R13, RZ, RZ, R17, P0 ;  /* 0x000000ffff0d7224 */ /* 0x000fc800000e0611 */
[----:B------:R-:W-:-:S04]  /*6bb0*/  IMAD.WIDE.U32 R4, R13, R10, RZ ;  /* 0x0000000a0d047225 */ /* 0x000fc800078e00ff */
[----:B-1----:R-:W-:-:S04]  /*6bc0*/  IMAD.WIDE.U32 R6, P0, R3, R11, R4 ;  /* 0x0000000b03067225 */ /* 0x002fc80007800004 */
[----:B------:R-:W-:-:S04]  /*6bd0*/  IMAD.WIDE.U32 R4, R3, R10, RZ ;  /* 0x0000000a03047225 */ /* 0x000fc800078e00ff */
[----:B------:R-:W-:Y:S01]  /*6be0*/  IMAD.X R9, RZ, RZ, RZ, P0 ;  /* 0x000000ffff097224 */ /* 0x000fe200000e06ff */
[----:B------:R-:W-:Y:S01]  /*6bf0*/  IADD3 RZ, P0, R5, R6, RZ ;  /* 0x0000000605ff7210 */ /* 0x000fe20007f1e0ff */
[----:B------:R-:W-:-:S04]  /*6c00*/  IMAD.MOV.U32 R8, RZ, RZ, R7 ;  /* 0x000000ffff087224 */ /* 0x000fc800078e0007 */
[----:B------:R-:W-:-:S08]  /*6c10*/  IMAD.WIDE.U32.X R8, R13, R11, R8, P0 ;  /* 0x0000000b0d087225 */ /* 0x000fd000000e0408 */
.L_x_132:
[-CC-:B------:R-:W-:Y:S01]  /*6c20*/  SHF.R.U64 R81, R8, R0.reuse, R9.reuse ;  /* 0x0000000008517219 */ /* 0x180fe20000001209 */
[----:B------:R-:W0:Y:S01]  /*6c30*/  LDC.64 R28, c[0x0][0x640] ;  /* 0x00019000ff1c7b82 */ /* 0x000e220000000a00 */
[----:B------:R-:W-:Y:S01]  /*6c40*/  SHF.R.U32.HI R0, RZ, R0, R9 ;  /* 0x00000000ff007219 */ /* 0x000fe20000011609 */
[----:B------:R-:W-:Y:S01]  /*6c50*/  ULDC UR4, c[0x0][0x150] ;  /* 0x0000540000047ab9 */ /* 0x000fe20000000800 */
[----:B------:R-:W-:Y:S02]  /*6c60*/  IADD3 R3, P0, RZ, -R81, RZ ;  /* 0x80000051ff037210 */ /* 0x000fe40007f1e0ff */
[----:B------:R-:W-:-:S03]  /*6c70*/  I2FP.F32.U32 R8, R12 ;  /* 0x0000000c00087245 */ /* 0x000fc60000201000 */
[----:B-1----:R-:W1:Y:S01]  /*6c80*/  LDC R6, c[0x0][0x618] ;  /* 0x00018600ff067b82 */ /* 0x002e620000000800 */
[----:B------:R-:W-:Y:S02]  /*6c90*/  IMAD.X R7, RZ, RZ, ~R0, P0 ;  /* 0x000000ffff077224 */ /* 0x000fe400000e0e00 */
[----:B------:R-:W-:Y:S01]  /*6ca0*/  FMUL R8, R8, UR4 ;  /* 0x0000000408087c20 */ /* 0x000fe20008400000 */
[----:B------:R-:W-:Y:S01]  /*6cb0*/  IMAD.WIDE.U32 R4, R3, R14, R16 ;  /* 0x0000000e03047225 */ /* 0x000fe200078e0010 */
[----:B------:R-:W-:-:S03]  /*6cc0*/  ULDC UR4, c[0x0][0x154] ;  /* 0x0000550000047ab9 */ /* 0x000fc60000000800 */
[----:B------:R-:W-:Y:S01]  /*6cd0*/  IMAD R0, R7, R14, RZ ;  /* 0x0000000e07007224 */ /* 0x000fe200078e02ff */
[----:B------:R-:W2:Y:S01]  /*6ce0*/  LDC R24, c[0x0][0x608] ;  /* 0x00018200ff187b82 */ /* 0x000ea20000000800 */
[----:B------:R-:W3:Y:S02]  /*6cf0*/  F2I.U32.TRUNC.NTZ R8, R8 ;  /* 0x0000000800087305 */ /* 0x000ee4000020f000 */
[----:B------:R-:W-:Y:S01]  /*6d00*/  IMAD R3, R3, R15, R0 ;  /* 0x0000000f03037224 */ /* 0x000fe200078e0200 */
[----:B------:R-:W-:-:S03]  /*6d10*/  I2FP.F32.U32 R0, R20 ;  /* 0x0000001400007245 */ /* 0x000fc60000201000 */
[----:B------:R-:W-:Y:S01]  /*6d20*/  IMAD.IADD R3, R5, 0x1, R3 ;  /* 0x0000000105037824 */ /* 0x000fe200078e0203 */
[----:B------:R-:W4:Y:S01]  /*6d30*/  LDC R9, c[0x0][0x658] ;  /* 0x00019600ff097b82 */ /* 0x000f220000000800 */
[----:B0-----:R-:W-:-:S04]  /*6d40*/  ISETP.NE.U32.AND P0, PT, R28, RZ, PT ;  /* 0x000000ff1c00720c */ /* 0x001fc80003f05070 */
[----:B------:R-:W-:-:S03]  /*6d50*/  ISETP.NE.AND.EX P0, PT, R29, RZ, PT, P0 ;  /* 0x000000ff1d00720c */ /* 0x000fc60003f05300 */
[----:B------:R-:W0:Y:S01]  /*6d60*/  LDC R7, c[0x0][0x144] ;  /* 0x00005100ff077b82 */ /* 0x000e220000000800 */
[-CC-:B-1----:R-:W-:Y:S01]  /*6d70*/  SHF.R.U64 R10, R4, R6.reuse, R3.reuse ;  /* 0x00000006040a7219 */ /* 0x182fe20000001203 */
[----:B---3--:R-:W-:Y:S01]  /*6d80*/  IMAD.MOV R8, RZ, RZ, -R8 ;  /* 0x000000ffff087224 */ /* 0x008fe200078e0a08 */
[----:B------:R-:W-:Y:S01]  /*6d90*/  SHF.R.U32.HI R3, RZ, R6, R3 ;  /* 0x00000006ff037219 */ /* 0x000fe20000011603 */
[----:B------:R-:W-:Y:S01]  /*6da0*/  FMUL R6, R0, UR4 ;  /* 0x0000000400067c20 */ /* 0x000fe20008400000 */
[----:B------:R-:W-:-:S03]  /*6db0*/  IMAD.MOV.U32 R4, RZ, RZ, 0x1 ;  /* 0x00000001ff047424 */ /* 0x000fc600078e00ff */
[----:B------:R-:W1:Y:S01]  /*6dc0*/  LDC R21, c[0x0][0x148] ;  /* 0x00005200ff157b82 */ /* 0x000e620000000800 */
[----:B------:R3:W0:Y:S01]  /*6dd0*/  F2I.U32.TRUNC.NTZ R14, R6 ;  /* 0x00000006000e7305 */ /* 0x000622000020f000 */
[-CC-:B--2---:R-:W-:Y:S02]  /*6de0*/  SHF.R.U64 R13, R10, R24.reuse, R3.reuse ;  /* 0x000000180a0d7219 */ /* 0x184fe40000001203 */
[----:B------:R-:W-:-:S04]  /*6df0*/  SHF.R.U32.HI R0, RZ, R24, R3 ;  /* 0x00000018ff007219 */ /* 0x000fc80000011603 */
[----:B------:R-:W2:Y:S01]  /*6e00*/  LDC R25, c[0x0][0x600] ;  /* 0x00018000ff197b82 */ /* 0x000ea20000000800 */
[-CC-:B----4-:R-:W-:Y:S02]  /*6e10*/  SHF.R.U64 R15, R13, R9.reuse, R0.reuse ;  /* 0x000000090d0f7219 */ /* 0x190fe40000001200 */
[----:B------:R-:W-:-:S05]  /*6e20*/  SHF.R.U32.HI R5, RZ, R9, R0 ;  /* 0x00000009ff057219 */ /* 0x000fca0000011600 */
[----:B------:R-:W4:Y:S01]  /*6e30*/  LDC R26, c[0x0][0x648] ;  /* 0x00019200ff1a7b82 */ /* 0x000f220000000800 */
[----:B0-----:R-:W-:Y:S01]  /*6e40*/  IMAD R27, R7, R8, R12 ;  /* 0x00000008071b7224 */ /* 0x001fe200078e020c */
[----:B------:R-:W-:Y:S01]  /*6e50*/  SHF.L.U32 R12, R4, R9, RZ ;  /* 0x00000009040c7219 */ /* 0x000fe200000006ff */
[----:B------:R-:W-:-:S05]  /*6e60*/  IMAD.MOV.U32 R4, RZ, RZ, R15 ;  /* 0x000000ffff047224 */ /* 0x000fca00078e000f */
[----:B------:R-:W0:Y:S08]  /*6e70*/  LDC R30, c[0x0][0x638] ;  /* 0x00018e00ff1e7b82 */ /* 0x000e300000000800 */
[----:B------:R-:W0:Y:S01]  /*6e80*/  LDC R31, c[0x0][0x610] ;  /* 0x00018400ff1f7b82 */ /* 0x000e220000000800 */
[----:B-123--:R-:W-:Y:S05]  /*6e90*/  @!P0 BRA `(.L_x_133) ;  /* 0x0000000000288947 */ /* 0x00efea0003800000 */
[----:B------:R-:W1:Y:S02]  /*6ea0*/  LDC R0, c[0x0][0x64c] ;  /* 0x00019300ff007b82 */ /* 0x000e640000000800 */
[----:B-1----:R-:W-:-:S05]  /*6eb0*/  IADD3 R3, P0, R15, R0, RZ ;  /* 0x000000000f037210 */ /* 0x002fca0007f1e0ff */
        /* <DEDUP_REMOVED lines=8> */
.L_x_133:
[----:B------:R-:W-:Y:S01]  /*6f40*/  ISETP.NE.AND P0, PT, R2, 0x1, PT ;  /* 0x000000010200780c */ /* 0x000fe20003f05270 */
[----:B------:R-:W-:Y:S01]  /*6f50*/  IMAD.MOV R14, RZ, RZ, -R14 ;  /* 0x000000ffff0e7224 */ /* 0x000fe200078e0a0e */
[----:B----4-:R-:W-:Y:S01]  /*6f60*/  SHF.R.U64 R3, R4, R26, R5 ;  /* 0x0000001a04037219 */ /* 0x010fe20000001205 */
[----:B------:R-:W-:Y:S01]  /*6f70*/  VIADD R5, R25, 0xffffffff ;  /* 0xffffffff19057836 */ /* 0x000fe20000000000 */
[----:B------:R-:W-:-:S03]  /*6f80*/  LOP3.LUT R0, R13, R78, RZ, 0xc0, !PT ;  /* 0x0000004e0d007212 */ /* 0x000fc600078ec0ff */
[----:B------:R-:W-:Y:S01]  /*6f90*/  IMAD.MOV R4, RZ, RZ, -R3 ;  /* 0x000000ffff047224 */ /* 0x000fe200078e0a03 */
[----:B------:R-:W-:Y:S01]  /*6fa0*/  LOP3.LUT R10, R10, R5, RZ, 0xc0, !PT ;  /* 0x000000050a0a7212 */ /* 0x000fe200078ec0ff */
[----:B------:R-:W-:Y:S02]  /*6fb0*/  IMAD R0, R12, R3, R0 ;  /* 0x000000030c007224 */ /* 0x000fe400078e0200 */
[----:B0-----:R-:W-:Y:S02]  /*6fc0*/  IMAD R3, R4, R30, R15 ;  /* 0x0000001e04037224 */ /* 0x001fe400078e020f */
[----:B------:R-:W-:Y:S02]  /*6fd0*/  @P0 IMAD R27, R21, R14, R20 ;  /* 0x0000000e151b0224 */ /* 0x000fe400078e0214 */
[----:B------:R-:W-:Y:S02]  /*6fe0*/  IMAD R5, R3, R25, R10 ;  /* 0x0000001903057224 */ /* 0x000fe400078e020a */
[----:B------:R-:W-:-:S02]  /*6ff0*/  IMAD R0, R0, R31, R27 ;  /* 0x0000001f00007224 */ /* 0x000fc400078e021b */
[----:B------:R-:W-:-:S03]  /*7000*/  IMAD.MOV.U32 R4, RZ, RZ, 0x1 ;  /* 0x00000001ff047424 */ /* 0x000fc600078e00ff */
[----:B------:R-:W-:Y:S02]  /*7010*/  SEL R82, R5, R0, !P0 ;  /* 0x0000000005527207 */ /* 0x000fe40004000000 */
[----:B------:R-:W-:Y:S02]  /*7020*/  PRMT R3, R4, 0x7610, R3 ;  /* 0x0000761004037816 */ /* 0x000fe40000000003 */
[----:B------:R-:W-:-:S07]  /*7030*/  SEL R0, R0, R5, !P0 ;  /* 0x0000000500007207 */ /* 0x000fce0004000000 */
.L_x_131:
[----:B------:R-:W-:Y:S01]  /*7040*/  LOP3.LUT P0, RZ, R3, 0xff, RZ, 0xc0, !PT ;  /* 0x000000ff03ff7812 */ /* 0x000fe2000780c0ff */
[----:B------:R-:W-:Y:S01]  /*7050*/  UIMAD.WIDE.U32 UR4, UR37, -0x55555555, URZ ;  /* 0xaaaaaaab250478a5 */ /* 0x000fe2000f8e003f */
[----:B------:R-:W-:-:S03]  /*7060*/  IMAD.MOV.U32 R83, RZ, RZ, R0 ;  /* 0x000000ffff537224 */ /* 0x000fc600078e0000 */
[----:B------:R-:W-:-:S04]  /*7070*/  USHF.R.U32.HI UR4, URZ, 0x1, UR5 ;  /* 0x000000013f047899 */ /* 0x000fc80008011605 */
[----:B------:R-:W-:-:S04]  /*7080*/  UIMAD UR37, UR4, -0x3, UR37 ;  /* 0xfffffffd042578a4 */ /* 0x000fc8000f8e0225 */
[----:B------:R-:W-:Y:S08]  /*7090*/  @P0 BRA `(.L_x_134) ;  /* 0xffffffa000d00947 */ /* 0x000ff0000383ffff */
[----:B------:R-:W-:Y:S05]  /*70a0*/  EXIT ;  /* 0x000000000000794d */ /* 0x000fea0003800000 */
.L_x_7:
        /* <DEDUP_REMOVED lines=26> */
.L_x_136:
[----:B------:R-:W0:Y:S01]  /*7250*/  LDC.64 R30, c[0x0][0x640] ;  /* 0x00019000ff1e7b82 */ /* 0x000e220000000a00 */
[-CC-:B------:R-:W-:Y:S01]  /*7260*/  SHF.R.U64 R22, R14, R8.reuse, R15.reuse ;  /* 0x000000080e167219 */ /* 0x180fe2000000120f */
[----:B------:R-:W-:Y:S01]  /*7270*/  IMAD.MOV.U32 R27, RZ, RZ, 0x1 ;  /* 0x00000001ff1b7424 */ /* 0x000fe200078e00ff */
[----:B------:R-:W-:Y:S02]  /*7280*/  SHF.R.U32.HI R7, RZ, R8, R15 ;  /* 0x00000008ff077219 */ /* 0x000fe4000001160f */
[----:B------:R-:W-:-:S03]  /*7290*/  IADD3 R13, P0, RZ, -R22, RZ ;  /* 0x80000016ff0d7210 */ /* 0x000fc60007f1e0ff */
[----:B------:R-:W1:Y:S02]  /*72a0*/  LDC R12, c[0x0][0x618] ;  /* 0x00018600ff0c7b82 */ /* 0x000e640000000800 */
[----:B------:R-:W-:Y:S02]  /*72b0*/  IMAD.X R7, RZ, RZ, ~R7, P0 ;  /* 0x000000ffff077224 */ /* 0x000fe400000e0e07 */
[----:B------:R-:W-:-:S04]  /*72c0*/  IMAD.WIDE.U32 R10, R13, R24, R16 ;  /* 0x000000180d0a7225 */ /* 0x000fc800078e0010 */
[----:B------:R-:W2:Y:S01]  /*72d0*/  LDC R14, c[0x0][0x608] ;  /* 0x00018200ff0e7b82 */ /* 0x000ea20000000800 */
[----:B------:R-:W-:-:S04]  /*72e0*/  IMAD R8, R7, R24, RZ ;  /* 0x0000001807087224 */ /* 0x000fc800078e02ff */
[----:B------:R-:W-:-:S03]  /*72f0*/  IMAD R7, R13, R25, R8 ;  /* 0x000000190d077224 */ /* 0x000fc600078e0208 */
[----:B------:R-:W3:Y:S01]  /*7300*/  LDC R28, c[0x0][0x658] ;  /* 0x00019600ff1c7b82 */ /* 0x000ee20000000800 */
[----:B------:R-:W-:Y:S01]  /*7310*/  IMAD.IADD R7, R11, 0x1, R7 ;  /* 0x000000010b077824 */ /* 0x000fe200078e0207 */
[----:B0-----:R-:W-:Y:S01]  /*7320*/  ISETP.NE.U32.AND P0, PT, R30, RZ, PT ;  /* 0x000000ff1e00720c */ /* 0x001fe20003f05070 */
[----:B------:R-:W-:-:S03]  /*7330*/  IMAD.MOV.U32 R11, RZ, RZ, -0x1 ;  /* 0xffffffffff0b7424 */ /* 0x000fc600078e00ff */
        /* <DEDUP_REMOVED lines=8> */
[-C--:B---3--:R-:W-:Y:S02]  /*73c0*/  SHF.L.U32 R10, R11, R28.reuse, RZ ;  /* 0x0000001c0b0a7219 */ /* 0x088fe400000006ff */
[--C-:B------:R-:W-:Y:S02]  /*73d0*/  SHF.R.U64 R26, R24, R28, R7.reuse ;  /* 0x0000001c181a7219 */ /* 0x100fe40000001207 */
[----:B------:R-:W-:Y:S02]  /*73e0*/  LOP3.LUT R29, RZ, R10, RZ, 0x33, !PT ;  /* 0x0000000aff1d7212 */ /* 0x000fe400078e33ff */
[----:B------:R-:W-:Y:S01]  /*73f0*/  SHF.R.U32.HI R11, RZ, R28, R7 ;  /* 0x0000001cff0b7219 */ /* 0x000fe20000011607 */
[----:B------:R-:W3:Y:S01]  /*7400*/  LDC R32, c[0x0][0x610] ;  /* 0x00018400ff207b82 */ /* 0x000ee20000000800 */
[----:B------:R-:W-:Y:S01]  /*7410*/  IMAD.MOV.U32 R10, RZ, RZ, R26 ;  /* 0x000000ffff0a7224 */ /* 0x000fe200078e001a */
[----:B------:R-:W-:Y:S06]  /*7420*/  @!P0 BRA `(.L_x_137) ;  /* 0x0000000000288947 */ /* 0x000fec0003800000 */
        /* <DEDUP_REMOVED lines=10> */
.L_x_137:
[----:B------:R-:W-:Y:S02]  /*74d0*/  ISETP.NE.AND P0, PT, R2, 0x1, PT ;  /* 0x000000010200780c */ /* 0x000fe40003f05270 */
[----:B-1----:R-:W-:Y:S01]  /*74e0*/  SHF.R.U64 R8, R10, R8, R11 ;  /* 0x000000080a087219 */ /* 0x002fe2000000120b */
[----:B0-----:R-:W-:Y:S01]  /*74f0*/  VIADD R11, R21, 0xffffffff ;  /* 0xffffffff150b7836 */ /* 0x001fe20000000000 */
[----:B------:R-:W-:Y:S02]  /*7500*/  SHF.L.U32 R27, R27, R28, RZ ;  /* 0x0000001c1b1b7219 */ /* 0x000fe400000006ff */
[----:B------:R-:W-:Y:S01]  /*7510*/  LOP3.LUT R5, R24, R29, RZ, 0xc0, !PT ;  /* 0x0000001d18057212 */ /* 0x000fe200078ec0ff */
[----:B------:R-:W-:-:S04]  /*7520*/  IMAD.MOV R7, RZ, RZ, -R8 ;  /* 0x000000ffff077224 */ /* 0x000fc800078e0a08 */
[----:B------:R-:W-:Y:S02]  /*7530*/  IMAD R5, R27, R8, R5 ;  /* 0x000000081b057224 */ /* 0x000fe400078e0205 */
[----:B------:R-:W-:Y:S01]  /*7540*/  @P0 IMAD R6, R9, R23, R4 ;  /* 0x0000001709060224 */ /* 0x000fe200078e0204 */
[----:B------:R-:W-:Y:S01]  /*7550*/  LOP3.LUT R9, R20, R11, RZ, 0xc0, !PT ;  /* 0x0000000b14097212 */ /* 0x000fe200078ec0ff */
[----:B--2---:R-:W-:Y:S02]  /*7560*/  IMAD R4, R7, R25, R26 ;  /* 0x0000001907047224 */ /* 0x004fe400078e021a */
[----:B---3--:R-:W-:Y:S02]  /*7570*/  IMAD R6, R5, R32, R6 ;  /* 0x0000002005067224 */ /* 0x008fe400078e0206 */
[----:B------:R-:W-:Y:S02]  /*7580*/  IMAD R5, R4, R21, R9 ;  /* 0x0000001504057224 */ /* 0x000fe400078e0209 */
[----:B------:R-:W-:-:S02]  /*7590*/  IMAD.MOV.U32 R8, RZ, RZ, 0x1 ;  /* 0x00000001ff087424 */ /* 0x000fc400078e00ff */
[----:B------:R-:W-:Y:S01]  /*75a0*/  IMAD.MOV.U32 R7, RZ, RZ, R22 ;  /* 0x000000ffff077224 */ /* 0x000fe200078e0016 */
[----:B------:R-:W-:Y:S02]  /*75b0*/  SEL R21, R5, R6, !P0 ;  /* 0x0000000605157207 */ /* 0x000fe40004000000 */
[----:B------:R-:W-:-:S07]  /*75c0*/  SEL R20, R6, R5, !P0 ;  /* 0x0000000506147207 */ /* 0x000fce0004000000 */
.L_x_135:
[----:B------:R-:W-:-:S08]  /*75d0*/  NOP ;  /* 0x0000000000007918 */ /* 0x000fd00000000000 */
[----:B------:R-:W0:-:S00]  /*75e0*/  USETMAXREG.DEALLOC.CTAPOOL 0x28 ;  /* 0x00000028000079c8 */ /* 0x000e0000080e0500 */
[----:B0-----:R-:W-:-:S13]  /*75f0*/  ISETP.NE.AND P0, PT, R3, RZ, PT ;  /* 0x000000ff0300720c */ /* 0x001fda0003f05270 */
[----:B------:R-:W-:Y:S05]  /*7600*/  @P0 EXIT ;  /* 0x000000000000094d */ /* 0x000fea0003800000 */
[----:B------:R-:W-:Y:S01]  /*7610*/  LOP3.LUT P0, RZ, R8, 0xff, RZ, 0xc0, !PT ;  /* 0x000000ff08ff7812 */ /* 0x000fe2000780c0ff */
[----:B------:R-:W-:Y:S02]  /*7620*/  IMAD.MOV.U32 R3, RZ, RZ, 0x1 ;  /* 0x00000001ff037424 */ /* 0x000fe400078e00ff */
[----:B------:R-:W-:-:S10]  /*7630*/  IMAD.MOV.U32 R8, RZ, RZ, RZ ;  /* 0x000000ffff087224 */ /* 0x000fd400078e00ff */
[----:B------:R-:W-:Y:S05]  /*7640*/  @!P0 BRA `(.L_x_138) ;  /* 0x0000000c00588947 */ /* 0x000fea0003800000 */
[----:B------:R-:W0:Y:S01]  /*7650*/  LDC R3, c[0x0][0x28c] ;  /* 0x0000a300ff037b82 */ /* 0x000e220000000800 */
[----:B------:R-:W1:Y:S01]  /*7660*/  S2R R10, SR_CgaCtaId ;  /* 0x00000000000a7919 */ /* 0x000e620000008800 */
[----:B------:R-:W-:Y:S01]  /*7670*/  IMAD.MOV.U32 R13, RZ, RZ, 0xc00 ;  /* 0x00000c00ff0d7424 */ /* 0x000fe200078e00ff */
[----:B------:R-:W-:Y:S01]  /*7680*/  ULDC UR5, c[0x0][0x658] ;  /* 0x0001960000057ab9 */ /* 0x000fe20000000800 */
[----:B------:R-:W-:Y:S01]  /*7690*/  UMOV UR6, 0xffffffff ;  /* 0xffffffff00067882 */ /* 0x000fe20000000000 */
[----:B------:R-:W-:Y:S01]  /*76a0*/  BSSY B0, `(.L_x_138) ;  /* 0x00000d0000007945 */ /* 0x000fe20003800000 */
[----:B------:R-:W-:Y:S01]  /*76b0*/  USHF.L.U32 UR6, UR6, UR5, URZ ;  /* 0x0000000506067299 */ /* 0x000fe2000800063f */
[----:B------:R-:W-:Y:S01]  /*76c0*/  IMAD.MOV.U32 R12, RZ, RZ, 0x1 ;  /* 0x00000001ff0c7424 */ /* 0x000fe200078e00ff */
[----:B------:R-:W-:Y:S01]  /*76d0*/  LOP3.LUT R9, R18, 0x2, RZ, 0xfc, !PT ;  /* 0x0000000212097812 */ /* 0x000fe200078efcff */
[----:B------:R-:W-:Y:S01]  /*76e0*/  IMAD.MOV.U32 R8, RZ, RZ, RZ ;  /* 0x000000ffff087224 */ /* 0x000fe200078e00ff */
[----:B------:R-:W-:Y:S01]  /*76f0*/  ULDC UR4, c[0x0][0x600] ;  /* 0x0001800000047ab9 */ /* 0x000fe20000000800 */
[----:B------:R-:W-:Y:S01]  /*7700*/  UMOV UR7, 0x1 ;  /* 0x0000000100077882 */ /* 0x000fe20000000000 */
[----:B------:R-:W-:-:S02]  /*7710*/  UIADD3 UR4, UR4, -0x1, URZ ;  /* 0xffffffff04047890 */ /* 0x000fc4000fffe03f */
[----:B------:R-:W-:Y:S02]  /*7720*/  USHF.L.U32 UR5, UR7, UR5, URZ ;  /* 0x0000000507057299 */ /* 0x000fe4000800063f */
[----:B------:R-:W-:Y:S01]  /*7730*/  ULOP3.LUT UR6, URZ, UR6, URZ, 0x33, !UPT ;  /* 0x000000063f067292 */ /* 0x000fe2000f8e333f */
[----:B------:R-:W-:Y:S01]  /*7740*/  ULDC.64 UR30, c[0x0][0x198] ;  /* 0x00006600001e7ab9 */ /* 0x000fe20000000a00 */
[----:B0-----:R-:W-:-:S05]  /*7750*/  VIADD R3, R3, 0xff ;  /* 0x000000ff03037836 */ /* 0x001fca0000000000 */
[----:B------:R-:W-:-:S04]  /*7760*/  SHF.R.S32.HI R4, RZ, 0x1f, R3 ;  /* 0x0000001fff047819 */ /* 0x000fc80000011403 */
[----:B------:R-:W-:Y:S01]  /*7770*/  LEA.HI R4, R4, R3, RZ, 0x8 ;  /* 0x0000000304047211 */ /* 0x000fe200078f40ff */
[----:B------:R-:W-:Y:S01]  /*7780*/  IMAD.MOV.U32 R3, RZ, RZ, 0x1 ;  /* 0x00000001ff037424 */ /* 0x000fe200078e00ff */
[----:B-1----:R-:W-:Y:S02]  /*7790*/  LOP3.LUT R10, R10, 0x1, RZ, 0xc0, !PT ;  /* 0x000000010a0a7812 */ /* 0x002fe400078ec0ff */
[----:B------:R-:W-:-:S03]  /*77a0*/  SHF.R.S32.HI R11, RZ, 0x8, R4 ;  /* 0x00000008ff0b7819 */ /* 0x000fc60000011404 */
[----:B------:R-:W-:Y:S02]  /*77b0*/  IMAD R13, R10, R13, 0x24100 ;  /* 0x000241000a0d7424 */ /* 0x000fe400078e020d */
[----:B------:R-:W-:-:S07]  /*77c0*/  VIADD R19, R11, 0x1 ;  /* 0x000000010b137836 */ /* 0x000fce0000000000 */
.L_x_149:
[----:B------:R-:W-:-:S03]  /*77d0*/  UMOV UR7, 0xffffffff ;  /* 0xffffffff00077882 */ /* 0x000fc60000000000 */
[----:B------:R-:W-:Y:S05]  /*77e0*/  BRA.DIV UR7, `(.L_x_139) ;  /* 0x0000000e07b47947 */ /* 0x000fea000b800000 */
[----:B------:R-:W-:-:S13]  /*77f0*/  ELECT P6, URZ, PT ;  /* 0x00000000003f782f */ /* 0x000fda00038c0000 */
.L_x_159:
[----:B------:R-:W0:Y:S01]  /*7800*/  LDC R4, c[0x0][0x28c] ;  /* 0x0000a300ff047b82 */ /* 0x000e220000000800 */
[----:B------:R-:W-:Y:S01]  /*7810*/  BSSY B1, `(.L_x_140) ;  /* 0x0000045000017945 */ /* 0x000fe20003800000 */
[----:B0-----:R-:W-:-:S13]  /*7820*/  ISETP.LT.OR P6, PT, R4, 0x1, !P6 ;  /* 0x000000010400780c */ /* 0x001fda00077c1670 */
[----:B------:R-:W-:Y:S05]  /*7830*/  @P6 BRA `(.L_x_141) ;  /* 0x0000000400086947 */ /* 0x000fea0003800000 */
[----:B------:R-:W-:Y:S02]  /*7840*/  IMAD R21, R21, 0x2, R10 ;  /* 0x0000000215157824 */ /* 0x000fe400078e020a */
[----:B------:R-:W-:Y:S02]  /*7850*/  IMAD R20, R20, 0xc0, RZ ;  /* 0x000000c014147824 */ /* 0x000fe400078e02ff */
[----:B------:R-:W-:Y:S02]  /*7860*/  IMAD.MOV.U32 R22, RZ, RZ, RZ ;  /* 0x000000ffff167224 */ /* 0x000fe400078e00ff */
[----:B------:R-:W-:Y:S02]  /*7870*/  IMAD.MOV.U32 R4, RZ, RZ, R19 ;  /* 0x000000ffff047224 */ /* 0x000fe400078e0013 */
[----:B------:R-:W-:Y:S02]  /*7880*/  IMAD.MOV.U32 R5, RZ, RZ, R3 ;  /* 0x000000ffff057224 */ /* 0x000fe400078e0003 */
[----:B------:R-:W-:-:S02]  /*7890*/  IMAD.MOV.U32 R6, RZ, RZ, R8 ;  /* 0x000000ffff067224 */ /* 0x000fc400078e0008 */
[----:B------:R-:W-:-:S07]  /*78a0*/  IMAD R21, R21, 0x18, RZ ;  /* 0x0000001815157824 */ /* 0x000fce00078e02ff */
.L_x_144:
[----:B------:R-:W0:Y:S01]  /*78b0*/  S2R R15, SR_CgaCtaId ;  /* 0x00000000000f7919 */ /* 0x000e220000008800 */
[----:B------:R-:W-:Y:S02]  /*78c0*/  MOV R14, 0x400 ;  /* 0x00000400000e7802 */ /* 0x000fe40000000f00 */
[----:B------:R-:W-:Y:S02]  /*78d0*/  ISETP.NE.AND P1, PT, R0, RZ, PT ;  /* 0x000000ff0000720c */ /* 0x000fe40003f25270 */
[----:B0-----:R-:W-:Y:S02]  /*78e0*/  LEA R25, R15, R14, 0x18 ;  /* 0x0000000e0f197211 */ /* 0x001fe400078ec0ff */
[----:B------:R-:W-:-:S09]  /*78f0*/  SHF.L.U32 R14, R5, 0x1f, RZ ;  /* 0x0000001f050e7819 */ /* 0x000fd200000006ff */
[----:B------:R-:W0:Y:S01]  /*7900*/  @!P1 LDC R15, c[0x0][0x500] ;  /* 0x00014000ff0f9b82 */ /* 0x000e220000000800 */
[----:B------:R-:W-:-:S04]  /*7910*/  IMAD R23, R6, 0x8, R25 ;  /* 0x0000000806177824 */ /* 0x000fc800078e0219 */
[----:B------:R-:W1:Y:S02]  /*7920*/  SYNCS.PHASECHK.TRANS64.TRYWAIT P0, [R23+URZ+0x18], R14 ;  /* 0x0000180e170075a7 */ /* 0x000e64000800017f */
[----:B-1----:R-:W-:Y:S05]  /*7930*/  @!P0 BRA `(.L_x_142) ;  /* 0x0000000c00808947 */ /* 0x002fea0003800000 */
.L_x_160:
[----:B-1----:R-:W-:Y:S01]  /*7940*/  PRMT R14, R9, 0x9910, RZ ;  /* 0x00009910090e7816 */ /* 0x002fe200000000ff */
[----:B0-----:R0:W-:Y:S03]  /*7950*/  @!P1 SYNCS.ARRIVE.TRANS64 RZ, [R23+URZ], R15 ;  /* 0x0000000f17ff99a7 */ /* 0x0011e6000800003f */
[----:B------:R-:W-:-:S13]  /*7960*/  ISETP.NE.AND P0, PT, R14, 0x2, PT ;  /* 0x000000020e00780c */ /* 0x000fda0003f05270 */
[----:B0-----:R-:W-:Y:S05]  /*7970*/  @P0 BRA `(.L_x_143) ;  /* 0x0000000000040947 */ /* 0x001fea0003800000 */
[----:B------:R-:W-:Y:S01]  /*7980*/  BPT.TRAP 0x1 ;  /* 0x000000040000795c */ /* 0x000fe20000300000 */
.L_x_143:
[----:B------:R-:W-:Y:S01]  /*7990*/  IMAD R14, R6, 0xc000, R25 ;  /* 0x0000c000060e7824 */ /* 0x000fe200078e0219 */
[----:B------:R-:W-:Y:S01]  /*79a0*/  R2UR UR7, R25 ;  /* 0x00000000190772ca */ /* 0x000fe200000e0000 */
[----:B------:R-:W-:Y:S01]  /*79b0*/  VIADD R4, R4, 0xffffffff ;  /* 0xffffffff04047836 */ /* 0x000fe20000000000 */
[----:B------:R-:W-:Y:S01]  /*79c0*/  R2UR UR26, R22 ;  /* 0x00000000161a72ca */ /* 0x000fe200000e0000 */
[----:B------:R-:W-:Y:S01]  /*79d0*/  UIADD3 UR14, UP0, UR30, 0xf0, URZ ;  /* 0x000000f01e0e7890 */ /* 0x000fe2000ff1e03f */
[----:B------:R-:W-:Y:S01]  /*79e0*/  R2UR UR16, R14 ;  /* 0x000000000e1072ca */ /* 0x000fe200000e0000 */
[----:B------:R-:W-:Y:S01]  /*79f0*/  IMAD R14, R6, 0x3000, R13 ;  /* 0x00003000060e7824 */ /* 0x000fe200078e020d */
[----:B------:R-:W-:Y:S01]  /*7a00*/  R2UR UR25, R23 ;  /* 0x00000000171972ca */ /* 0x000fe200000e0000 */
[----:B------:R-:W-:Y:S01]  /*7a10*/  UIADD3 UR42, UP1, UR30, 0x1f0, URZ ;  /* 0x000001f01e2a7890 */ /* 0x000fe2000ff3e03f */
[----:B------:R-:W-:Y:S01]  /*7a20*/  R2UR UR28, R7 ;  /* 0x00000000071c72ca */ /* 0x000fe200000e0000 */
[----:B------:R-:W-:Y:S01]  /*7a30*/  UIADD3.X UR15, URZ, UR31, URZ, UP0, !UPT ;  /* 0x0000001f3f0f7290 */ /* 0x000fe200087fe43f */
[----:B------:R-:W-:Y:S01]  /*7a40*/  R2UR UR32, R14 ;  /* 0x000000000e2072ca */ /* 0x000fe200000e0000 */
[----:B------:R-:W-:Y:S01]  /*7a50*/  UIADD3.X UR43, URZ, UR31, URZ, UP1, !UPT ;  /* 0x0000001f3f2b7290 */ /* 0x000fe20008ffe43f */
[----:B------:R-:W-:Y:S01]  /*7a60*/  R2UR UR27, R20 ;  /* 0x00000000141b72ca */ /* 0x000fe200000e0000 */
[----:B------:R-:W-:Y:S01]  /*7a70*/  VIADD R6, R6, 0x1 ;  /* 0x0000000106067836 */ /* 0x000fe20000000000 */
[----:B------:R-:W-:Y:S01]  /*7a80*/  R2UR UR35, R21 ;  /* 0x00000000152372ca */ /* 0x000fe200000e0000 */
[----:B------:R-:W-:Y:S01]  /*7a90*/  UIADD3 UR18, UR26, 0x80, URZ ;  /* 0x000000801a127890 */ /* 0x000fe2000fffe03f */
[----:B------:R-:W-:Y:S01]  /*7aa0*/  ISETP.GT.AND P1, PT, R4, 0x1, PT ;  /* 0x000000010400780c */ /* 0x000fe20003f24270 */
[----:B------:R-:W-:Y:S01]  /*7ab0*/  UIADD3 UR24, UR16, 0x100, URZ ;  /* 0x0000010010187890 */ /* 0x000fe2000fffe03f */
[----:B------:R-:W-:Y:S01]  /*7ac0*/  ISETP.NE.AND P0, PT, R6, 0x3, PT ;  /* 0x000000030600780c */ /* 0x000fe20003f05270 */
[----:B------:R-:W-:Y:S01]  /*7ad0*/  UIADD3 UR16, UR16, 0x6100, URZ ;  /* 0x0000610010107890 */ /* 0x000fe2000fffe03f */
[----:B------:R-:W-:Y:S01]  /*7ae0*/  VIADD R22, R22, 0x100 ;  /* 0x0000010016167836 */ /* 0x000fe20000000000 */
[----:B------:R-:W-:Y:S01]  /*7af0*/  UMOV UR22, 0x0 ;  /* 0x0000000000167882 */ /* 0x000fe20000000000 */
[----:B------:R-:W-:Y:S01]  /*7b00*/  UMOV UR23, 0x10000000 ;  /* 0x1000000000177882 */ /* 0x000fe20000000000 */
[----:B------:R-:W-:Y:S01]  /*7b10*/  UIADD3 UR32, UR7, UR32, URZ ;  /* 0x0000002007207290 */ /* 0x000fe2000fffe03f */
[----:B------:R-:W-:Y:S01]  /*7b20*/  SEL R14, RZ, 0x1, P0 ;  /* 0x00000001ff0e7807 */ /* 0x000fe20000000000 */
[----:B------:R-:W-:Y:S01]  /*7b30*/  UMOV UR17, UR25 ;  /* 0x0000001900117c82 */ /* 0x000fe20008000000 */
[----:B------:R-:W-:Y:S01]  /*7b40*/  UMOV UR20, UR28 ;  /* 0x0000001c00147c82 */ /* 0x000fe20008000000 */
[----:B------:R-:W-:Y:S01]  /*7b50*/  UIADD3 UR8, UR32, 0x1800, URZ ;  /* 0x0000180020087890 */ /* 0x000fe2000fffe03f */
[----:B------:R0:W-:Y:S01]  /*7b60*/  UTMALDG.3D [UR24], [UR14], desc[UR22] ;  /* 0x000016180e0075b4 */ /* 0x0001e20008011000 */
[----:B------:R-:W-:Y:S01]  /*7b70*/  UMOV UR19, UR27 ;  /* 0x0000001b00137c82 */ /* 0x000fe20008000000 */
[----:B------:R-:W-:Y:S01]  /*7b80*/  UMOV UR13, 0x30000 ;  /* 0x00030000000d7882 */ /* 0x000fe20000000000 */
[----:B------:R-:W-:Y:S01]  /*7b90*/  UMOV UR33, UR25 ;  /* 0x0000001900217c82 */ /* 0x000fe20008000000 */
[----:B------:R-:W-:Y:S01]  /*7ba0*/  UMOV UR34, UR26 ;  /* 0x0000001a00227c82 */ /* 0x000fe20008000000 */
[----:B------:R-:W-:Y:S01]  /*7bb0*/  UMOV UR36, UR28 ;  /* 0x0000001c00247c82 */ /* 0x000fe20008000000 */
[----:B------:R-:W-:Y:S01]  /*7bc0*/  UMOV UR9, UR25 ;  /* 0x0000001900097c82 */ /* 0x000fe20008000000 */
[----:B------:R-:W-:Y:S01]  /*7bd0*/  UMOV UR12, UR28 ;  /* 0x0000001c000c7c82 */ /* 0x000fe20008000000 */
[----:B------:R-:W-:Y:S01]  /*7be0*/  UMOV UR11, UR35 ;  /* 0x00000023000b7c82 */ /* 0x000fe20008000000 */
[----:B------:R0:W-:Y:S01]  /*7bf0*/  UTMALDG.3D [UR16], [UR14], desc[UR22] ;  /* 0x000016100e0075b4 */ /* 0x0001e20008011000 */
[----:B------:R-:W-:Y:S01]  /*7c00*/  UMOV UR10, UR18 ;  /* 0x00000012000a7c82 */ /* 0x000fe20008000000 */
[----:B------:R-:W-:-:S02]  /*7c10*/  LOP3.LUT R5, R5, R14, RZ, 0x3c, !PT ;  /* 0x0000000e05057212 */ /* 0x000fc400078e3cff */
[----:B------:R-:W-:Y:S01]  /*7c20*/  SEL R6, R6, RZ, P0 ;  /* 0x000000ff06067207 */ /* 0x000fe20000000000 */
[----:B------:R0:W-:Y:S01]  /*7c30*/  UTMALDG.3D.MULTICAST [UR32], [UR42], UR13, desc[UR22] ;  /* 0x000016202a0073b4 */ /* 0x0001e2000801180d */
[----:B------:R0:W-:Y:S02]  /*7c40*/  UTMALDG.3D.MULTICAST [UR8], [UR42], UR13, desc[UR22] ;  /* 0x000016082a0073b4 */ /* 0x0001e4000801180d */
[----:B0-----:R-:W-:Y:S05]  /*7c50*/  @P1 BRA `(.L_x_144) ;  /* 0xfffffffc00141947 */ /* 0x001fea000383ffff */
.L_x_141:
[----:B------:R-:W-:Y:S05]  /*7c60*/  BSYNC B1 ;  /* 0x0000000000017941 */ /* 0x000fea0003800000 */
.L_x_140:
[----:B------:R-:W-:Y:S01]  /*7c70*/  LOP3.LUT P1, RZ, R12, 0xff, RZ, 0xc0, !PT ;  /* 0x000000ff0cff7812 */ /* 0x000fe2000782c0ff */
[C---:B------:R-:W-:Y:S01]  /*7c80*/  IMAD.IADD R7, R11.reuse, 0x1, R8 ;  /* 0x000000010b077824 */ /* 0x040fe200078e0208 */
[----:B------:R-:W-:Y:S01]  /*7c90*/  ULDC.64 UR8, c[0x0][0x650] ;  /* 0x0001940000087ab9 */ /* 0x000fe20000000a00 */
[----:B------:R-:W-:Y:S01]  /*7ca0*/  ISETP.GE.U32.AND P2, PT, R11, 0x3, PT ;  /* 0x000000030b00780c */ /* 0x000fe20003f46070 */
[----:B------:R-:W-:Y:S01]  /*7cb0*/  BSSY B1, `(.L_x_145) ;  /* 0x000006c000017945 */ /* 0x000fe20003800000 */
[----:B------:R-:W-:Y:S01]  /*7cc0*/  IMAD.MOV.U32 R20, RZ, RZ, -0x1 ;  /* 0xffffffffff147424 */ /* 0x000fe200078e00ff */
[----:B------:R-:W-:Y:S01]  /*7cd0*/  ISETP.GT.U32.AND P0, PT, R7, 0x2, PT ;  /* 0x000000020700780c */ /* 0x000fe20003f04070 */
[----:B------:R-:W-:Y:S01]  /*7ce0*/  IMAD.MOV.U32 R21, RZ, RZ, -0x1 ;  /* 0xffffffffff157424 */ /* 0x000fe200078e00ff */
[----:B------:R-:W-:Y:S02]  /*7cf0*/  PRMT R12, RZ, 0x7610, R12 ;  /* 0x00007610ff0c7816 */ /* 0x000fe4000000000c */
[----:B------:R-:W-:-:S03]  /*7d00*/  ISETP.LT.U32.AND P0, PT, R11, 0x3, P0 ;  /* 0x000000030b00780c */ /* 0x000fc60000701070 */
[----:B------:R-:W0:Y:S01]  /*7d10*/  @P1 S2R R5, SR_CgaCtaId ;  /* 0x0000000000051919 */ /* 0x000e220000008800 */
[----:B------:R-:W-:-:S04]  /*7d20*/  @P1 MOV R4, 0x400 ;  /* 0x0000040000041802 */ /* 0x000fc80000000f00 */
[----:B0-----:R-:W-:Y:S01]  /*7d30*/  @P1 LEA R6, R5, R4, 0x18 ;  /* 0x0000000405061211 */ /* 0x001fe200078ec0ff */
[----:B------:R-:W-:Y:S01]  /*7d40*/  IMAD.WIDE.U32 R4, R7, -0x55555555, RZ ;  /* 0xaaaaaaab07047825 */ /* 0x000fe200078e00ff */
[----:B------:R-:W-:Y:S02]  /*7d50*/  SEL R4, RZ, 0x1, !P0 ;  /* 0x00000001ff047807 */ /* 0x000fe40004000000 */
[----:B------:R0:W-:Y:S01]  /*7d60*/  @P1 SYNCS.ARRIVE.TRANS64.A1T0 RZ, [R6+URZ+0x48], RZ ;  /* 0x000048ff06ff19a7 */ /* 0x0001e2000810003f */
[----:B------:R-:W-:Y:S02]  /*7d70*/  IADD3 R16, P1, R16, UR38, RZ ;  /* 0x0000002610107c10 */ /* 0x000fe4000ff3e0ff */
[----:B------:R-:W-:Y:S02]  /*7d80*/  LOP3.LUT R3, R3, R4, RZ, 0x3c, !PT ;  /* 0x0000000403037212 */ /* 0x000fe400078e3cff */
[----:B------:R-:W-:Y:S02]  /*7d90*/  IADD3.X R17, R17, UR40, RZ, P1, !PT ;  /* 0x0000002811117c10 */ /* 0x000fe40008ffe4ff */
[----:B------:R-:W-:-:S02]  /*7da0*/  ISETP.GE.U32.AND P0, PT, R16, UR8, PT ;  /* 0x0000000810007c0c */ /* 0x000fc4000bf06070 */
[----:B0-----:R-:W-:Y:S02]  /*7db0*/  SHF.R.U32.HI R6, RZ, 0x1, R5 ;  /* 0x00000001ff067819 */ /* 0x001fe40000011605 */
[----:B------:R-:W-:Y:S02]  /*7dc0*/  ISETP.GE.U32.AND.EX P0, PT, R17, UR9, PT, P0 ;  /* 0x0000000911007c0c */ /* 0x000fe4000bf06100 */
[----:B------:R-:W-:Y:S01]  /*7dd0*/  @P2 LOP3.LUT R3, R3, 0x1, R6, 0x78, !PT ;  /* 0x0000000103032812 */ /* 0x000fe200078e7806 */
[----:B------:R-:W-:Y:S01]  /*7de0*/  IMAD R8, R6, -0x3, R7 ;  /* 0xfffffffd06087824 */ /* 0x000fe200078e0207 */
[----:B------:R-:W-:Y:S01]  /*7df0*/  PRMT R4, RZ, 0x7610, R4 ;  /* 0x00007610ff047816 */ /* 0x000fe20000000004 */
[----:B------:R-:W-:-:S08]  /*7e00*/  IMAD.MOV.U32 R7, RZ, RZ, -0x1 ;  /* 0xffffffffff077424 */ /* 0x000fd000078e00ff */
[----:B------:R-:W-:Y:S05]  /*7e10*/  @P0 BRA `(.L_x_146) ;  /* 0x0000000400540947 */ /* 0x000fea0003800000 */
[----:B------:R-:W0:Y:S01]  /*7e20*/  S2R R15, SR_CTAID.X ;  /* 0x00000000000f7919 */ /* 0x000e220000002500 */
[----:B------:R-:W-:Y:S01]  /*7e30*/  ULDC.64 UR8, c[0x0][0x628] ;  /* 0x00018a0000087ab9 */ /* 0x000fe20000000a00 */
[----:B------:R-:W-:Y:S01]  /*7e40*/  ULDC UR10, c[0x0][0x630] ;  /* 0x00018c00000a7ab9 */ /* 0x000fe20000000800 */
[----:B------:R-:W-:Y:S01]  /*7e50*/  ISETP.NE.U32.AND P0, PT, RZ, UR8, PT ;  /* 0x00000008ff007c0c */ /* 0x000fe2000bf05070 */
[----:B------:R-:W1:Y:S01]  /*7e60*/  S2R R20, SR_CTAID.Y ;  /* 0x0000000000147919 */ /* 0x000e620000002600 */
[----:B------:R-:W-:Y:S01]  /*7e70*/  ULDC UR11, c[0x0][0x150] ;  /* 0x00005400000b7ab9 */ /* 0x000fe20000000800 */
[----:B------:R-:W-:Y:S01]  /*7e80*/  IMAD.MOV.U32 R4, RZ, RZ, R16 ;  /* 0x000000ffff047224 */ /* 0x000fe200078e0010 */
[----:B------:R-:W-:Y:S01]  /*7e90*/  ISETP.NE.AND.EX P0, PT, RZ, UR9, PT, P0 ;  /* 0x00000009ff007c0c */ /* 0x000fe2000bf05300 */
[----:B------:R-:W-:Y:S01]  /*7ea0*/  IMAD.MOV.U32 R5, RZ, RZ, R17 ;  /* 0x000000ffff057224 */ /* 0x000fe200078e0011 */
[----:B0-----:R-:W-:-:S11]  /*7eb0*/  I2FP.F32.U32 R22, R15 ;  /* 0x0000000f00167245 */ /* 0x001fd60000201000 */
[----:B------:R-:W-:Y:S05]  /*7ec0*/  @!P0 BRA `(.L_x_147) ;  /* 0x0000000000288947 */ /* 0x000fea0003800000 */
[----:B------:R-:W-:Y:S02]  /*7ed0*/  ULDC UR7, c[0x0][0x634] ;  /* 0x00018d0000077ab9 */ /* 0x000fe40000000800 */
[----:B------:R-:W-:-:S05]  /*7ee0*/  IADD3 R5, P0, R16, UR7, RZ ;  /* 0x0000000710057c10 */ /* 0x000fca000ff1e0ff */
[----:B------:R-:W-:-:S04]  /*7ef0*/  IMAD.X R21, RZ, RZ, R17, P0 ;  /* 0x000000ffff157224 */ /* 0x000fc800000e0611 */
[----:B------:R-:W-:-:S04]  /*7f00*/  IMAD.WIDE.U32 R6, R21, UR8, RZ ;  /* 0x0000000815067c25 */ /* 0x000fc8000f8e00ff */
[----:B------:R-:W-:-:S04]  /*7f10*/  IMAD.WIDE.U32 R6, P0, R5, UR9, R6 ;  /* 0x0000000905067c25 */ /* 0x000fc8000f800006 */
[----:B------:R-:W-:-:S04]  /*7f20*/  IMAD.WIDE.U32 R4, R5, UR8, RZ ;  /* 0x0000000805047c25 */ /* 0x000fc8000f8e00ff */
[----:B------:R-:W-:Y:S01]  /*7f30*/  IMAD.MOV.U32 R4, RZ, RZ, R7 ;  /* 0x000000ffff047224 */ /* 0x000fe200078e0007 */
[----:B------:R-:W-:Y:S01]  /*7f40*/  IADD3 RZ, P1, R5, R6, RZ ;  /* 0x0000000605ff7210 */ /* 0x000fe20007f3e0ff */
[----:B------:R-:W-:-:S04]  /*7f50*/  IMAD.X R5, RZ, RZ, RZ, P0 ;  /* 0x000000ffff057224 */ /* 0x000fc800000e06ff */
[----:B------:R-:W-:-:S08]  /*7f60*/  IMAD.WIDE.U32.X R4, R21, UR9, R4, P1 ;  /* 0x0000000915047c25 */ /* 0x000fd000088e0404 */
.L_x_147:
[--C-:B------:R-:W-:Y:S01]  /*7f70*/  SHF.R.U64 R14, R4, UR10, R5.reuse ;  /* 0x0000000a040e7c19 */ /* 0x100fe20008001205 */
[----:B------:R-:W-:Y:S01]  /*7f80*/  FMUL R22, R22, UR11 ;  /* 0x0000000b16167c20 */ /* 0x000fe20008400000 */
[----:B------:R-:W-:Y:S01]  /*7f90*/  SHF.R.U32.HI R4, RZ, UR10, R5 ;  /* 0x0000000aff047c19 */ /* 0x000fe20008011605 */
[----:B------:R-:W0:Y:S01]  /*7fa0*/  LDC R6, c[0x0][0x144] ;  /* 0x00005100ff067b82 */ /* 0x000e220000000800 */
[----:B------:R-:W-:Y:S01]  /*7fb0*/  IADD3 R5, P0, RZ, -R14, RZ ;  /* 0x8000000eff057210 */ /* 0x000fe20007f1e0ff */
[----:B------:R-:W-:Y:S01]  /*7fc0*/  ULDC UR7, c[0x0][0x154] ;  /* 0x0000550000077ab9 */ /* 0x000fe20000000800 */
[----:B-1----:R-:W-:Y:S01]  /*7fd0*/  I2FP.F32.U32 R7, R20 ;  /* 0x0000001400077245 */ /* 0x002fe20000201000 */
[----:B------:R-:W1:Y:S01]  /*7fe0*/  F2I.U32.TRUNC.NTZ R22, R22 ;  /* 0x0000001600167305 */ /* 0x000e62000020f000 */
[----:B------:R-:W-:Y:S01]  /*7ff0*/  ULDC.64 UR8, c[0x0][0x620] ;  /* 0x0001880000087ab9 */ /* 0x000fe20000000a00 */
[----:B------:R-:W-:Y:S01]  /*8000*/  IMAD.X R4, RZ, RZ, ~R4, P0 ;  /* 0x000000ffff047224 */ /* 0x000fe200000e0e04 */
[----:B------:R-:W-:Y:S01]  /*8010*/  ISETP.NE.AND P2, PT, R2, 0x1, PT ;  /* 0x000000010200780c */ /* 0x000fe20003f45270 */
[----:B------:R-:W-:Y:S01]  /*8020*/  FMUL R23, R7, UR7 ;  /* 0x0000000707177c20 */ /* 0x000fe20008400000 */
[----:B------:R-:W2:Y:S01]  /*8030*/  LDC R25, c[0x0][0x148] ;  /* 0x00005200ff197b82 */ /* 0x000ea20000000800 */
[----:B------:R-:W-:Y:S01]  /*8040*/  IMAD R4, R4, UR8, RZ ;  /* 0x0000000804047c24 */ /* 0x000fe2000f8e02ff */
[----:B------:R-:W-:-:S03]  /*8050*/  ULDC UR7, c[0x0][0x618] ;  /* 0x0001860000077ab9 */ /* 0x000fc60000000800 */
[----:B------:R-:W3:Y:S01]  /*8060*/  F2I.U32.TRUNC.NTZ R23, R23 ;  /* 0x0000001700177305 */ /* 0x000ee2000020f000 */
[C---:B------:R-:W-:Y:S02]  /*8070*/  IMAD R7, R5.reuse, UR9, R4 ;  /* 0x0000000905077c24 */ /* 0x040fe4000f8e0204 */
[----:B------:R-:W-:Y:S01]  /*8080*/  IMAD.WIDE.U32 R4, R5, UR8, R16 ;  /* 0x0000000805047c25 */ /* 0x000fe2000f8e0010 */
[----:B------:R-:W-:Y:S02]  /*8090*/  ULDC.64 UR8, c[0x0][0x640] ;  /* 0x0001900000087ab9 */ /* 0x000fe40000000a00 */
[----:B------:R-:W-:Y:S01]  /*80a0*/  ISETP.NE.U32.AND P0, PT, RZ, UR8, PT ;  /* 0x00000008ff007c0c */ /* 0x000fe2000bf05070 */
[----:B------:R-:W-:Y:S02]  /*80b0*/  IMAD.IADD R5, R5, 0x1, R7 ;  /* 0x0000000105057824 */ /* 0x000fe400078e0207 */
[----:B-1----:R-:W-:Y:S01]  /*80c0*/  IMAD.MOV R22, RZ, RZ, -R22 ;  /* 0x000000ffff167224 */ /* 0x002fe200078e0a16 */
[----:B------:R-:W-:-:S02]  /*80d0*/  ISETP.NE.AND.EX P0, PT, RZ, UR9, PT, P0 ;  /* 0x00000009ff007c0c */ /* 0x000fc4000bf05300 */
[----:B------:R-:W-:Y:S01]  /*80e0*/  SHF.R.U64 R21, R4, UR7, R5 ;  /* 0x0000000704157c19 */ /* 0x000fe20008001205 */
[----:B0-----:R-:W-:Y:S01]  /*80f0*/  IMAD R15, R6, R22, R15 ;  /* 0x00000016060f7224 */ /* 0x001fe200078e020f */
[----:B------:R-:W-:Y:S01]  /*8100*/  SHF.R.U32.HI R4, RZ, UR7, R5 ;  /* 0x00000007ff047c19 */ /* 0x000fe20008011605 */
[----:B------:R-:W-:Y:S01]  /*8110*/  ULDC UR7, c[0x0][0x608] ;  /* 0x0001820000077ab9 */ /* 0x000fe20000000800 */
[----:B---3--:R-:W-:Y:S02]  /*8120*/  IMAD.MOV R6, RZ, RZ, -R23 ;  /* 0x000000ffff067224 */ /* 0x008fe400078e0a17 */
[--C-:B------:R-:W-:Y:S02]  /*8130*/  SHF.R.U64 R22, R21, UR7, R4.reuse ;  /* 0x0000000715167c19 */ /* 0x100fe40008001204 */
[----:B------:R-:W-:Y:S01]  /*8140*/  SHF.R.U32.HI R5, RZ, UR7, R4 ;  /* 0x00000007ff057c19 */ /* 0x000fe20008011604 */
[----:B------:R-:W-:Y:S01]  /*8150*/  ULDC UR7, c[0x0][0x658] ;  /* 0x0001960000077ab9 */ /* 0x000fe20000000800 */
[----:B--2---:R-:W-:-:S02]  /*8160*/  @P2 IMAD R15, R25, R6, R20 ;  /* 0x00000006190f2224 */ /* 0x004fc400078e0214 */
[--C-:B------:R-:W-:Y:S02]  /*8170*/  SHF.R.U64 R20, R22, UR7, R5.reuse ;  /* 0x0000000716147c19 */ /* 0x100fe40008001205 */
[----:B------:R-:W-:-:S03]  /*8180*/  SHF.R.U32.HI R23, RZ, UR7, R5 ;  /* 0x00000007ff177c19 */ /* 0x000fc60008011605 */
[----:B------:R-:W-:Y:S02]  /*8190*/  IMAD.MOV.U32 R6, RZ, RZ, R20 ;  /* 0x000000ffff067224 */ /* 0x000fe400078e0014 */
[----:B------:R-:W-:Y:S01]  /*81a0*/  IMAD.MOV.U32 R5, RZ, RZ, R23 ;  /* 0x000000ffff057224 */ /* 0x000fe200078e0017 */
[----:B------:R-:W-:Y:S06]  /*81b0*/  @!P0 BRA `(.L_x_148) ;  /* 0x00000000002c8947 */ /* 0x000fec0003800000 */
        /* <DEDUP_REMOVED lines=9> */
[----:B------:R-:W-:-:S04]  /*8250*/  IMAD.WIDE.U32.X R4, R23, UR9, R4, P1 ;  /* 0x0000000917047c25 */ /* 0x000fc800088e0404 */
[----:B------:R-:W-:-:S07]  /*8260*/  IMAD.MOV.U32 R6, RZ, RZ, R4 ;  /* 0x000000ffff067224 */ /* 0x000fce00078e0004 */
.L_x_148:
[----:B------:R-:W-:Y:S01]  /*8270*/  ULDC UR7, c[0x0][0x648] ;  /* 0x0001920000077ab9 */ /* 0x000fe20000000800 */
[----:B------:R-:W-:Y:S01]  /*8280*/  LOP3.LUT R4, R22, UR6, RZ, 0xc0, !PT ;  /* 0x0000000616047c12 */ /* 0x000fe2000f8ec0ff */
[----:B------:R-:W-:Y:S01]  /*8290*/  ULDC UR8, c[0x0][0x610] ;  /* 0x0001840000087ab9 */ /* 0x000fe20000000800 */
[----:B------:R-:W-:Y:S01]  /*82a0*/  SHF.R.U64 R5, R6, UR7, R5 ;  /* 0x0000000706057c19 */ /* 0x000fe20008001205 */
[----:B------:R-:W-:Y:S01]  /*82b0*/  ULDC UR7, c[0x0][0x638] ;  /* 0x00018e0000077ab9 */ /* 0x000fe20000000800 */
[----:B------:R-:W-:-:S03]  /*82c0*/  LOP3.LUT R21, R21, UR4, RZ, 0xc0, !PT ;  /* 0x0000000415157c12 */ /* 0x000fc6000f8ec0ff */
[----:B------:R-:W-:Y:S02]  /*82d0*/  IMAD.MOV R7, RZ, RZ, -R5 ;  /* 0x000000ffff077224 */ /* 0x000fe400078e0a05 */
[----:B------:R-:W-:Y:S02]  /*82e0*/  IMAD R4, R5, UR5, R4 ;  /* 0x0000000505047c24 */ /* 0x000fe4000f8e0204 */
[----:B------:R-:W-:Y:S01]  /*82f0*/  IMAD R20, R7, UR7, R20 ;  /* 0x0000000707147c24 */ /* 0x000fe2000f8e0214 */
[----:B------:R-:W-:Y:S01]  /*8300*/  ULDC UR7, c[0x0][0x600] ;  /* 0x0001800000077ab9 */ /* 0x000fe20000000800 */
[----:B------:R-:W-:Y:S02]  /*8310*/  IMAD R15, R4, UR8, R15 ;  /* 0x00000008040f7c24 */ /* 0x000fe4000f8e020f */
[----:B------:R-:W-:Y:S02]  /*8320*/  IMAD R20, R20, UR7, R21 ;  /* 0x0000000714147c24 */ /* 0x000fe4000f8e0215 */
[----:B------:R-:W-:-:S02]  /*8330*/  IMAD.MOV.U32 R4, RZ, RZ, 0x1 ;  /* 0x00000001ff047424 */ /* 0x000fc400078e00ff */
[----:B------:R-:W-:Y:S01]  /*8340*/  IMAD.MOV.U32 R7, RZ, RZ, R14 ;  /* 0x000000ffff077224 */ /* 0x000fe200078e000e */
[----:B------:R-:W-:Y:S02]  /*8350*/  SEL R21, R20, R15, !P2 ;  /* 0x0000000f14157207 */ /* 0x000fe40005000000 */
[----:B------:R-:W-:-:S07]  /*8360*/  SEL R20, R15, R20, !P2 ;  /* 0x000000140f147207 */ /* 0x000fce0005000000 */
.L_x_146:
[----:B------:R-:W-:Y:S05]  /*8370*/  BSYNC B1 ;  /* 0x0000000000017941 */ /* 0x000fea0003800000 */
.L_x_145:
[----:B------:R-:W-:-:S13]  /*8380*/  LOP3.LUT P0, RZ, R4, 0xff, RZ, 0xc0, !PT ;  /* 0x000000ff04ff7812 */ /* 0x000fda000780c0ff */
[----:B------:R-:W-:Y:S05]  /*8390*/  @P0 BRA `(.L_x_149) ;  /* 0xfffffff4000c0947 */ /* 0x000fea000383ffff */
[----:B------:R-:W-:Y:S05]  /*83a0*/  BSYNC B0 ;  /* 0x0000000000007941 */ /* 0x000fea0003800000 */
.L_x_138:
[----:B------:R-:W-:-:S03]  /*83b0*/  UMOV UR7, 0xffffffff ;  /* 0xffffffff00077882 */ /* 0x000fc60000000000 */
[----:B------:R-:W-:Y:S05]  /*83c0*/  BRA.DIV UR7, `(.L_x_150) ;  /* 0x0000000207f07947 */ /* 0x000fea000b800000 */
[----:B------:R-:W-:-:S13]  /*83d0*/  ELECT P6, URZ, PT ;  /* 0x00000000003f782f */ /* 0x000fda00038c0000 */
.L_x_163:
[----:B------:R-:W-:Y:S04]  /*83e0*/  BSSY B0, `(.L_x_151) ;  /* 0x0000022000007945 */ /* 0x000fe80003800000 */
[----:B------:R-:W-:Y:S05]  /*83f0*/  @!P6 BRA `(.L_x_152) ;  /* 0x000000000080e947 */ /* 0x000fea0003800000 */
[----:B------:R-:W-:-:S04]  /*8400*/  LOP3.LUT R18, R18, 0x2, RZ, 0xfc, !PT ;  /* 0x0000000212127812 */ /* 0x000fc800078efcff */
[----:B------:R-:W-:-:S13]  /*8410*/  ISETP.NE.AND P0, PT, R18, 0x3, PT ;  /* 0x000000031200780c */ /* 0x000fda0003f05270 */
[----:B------:R-:W-:Y:S05]  /*8420*/  @!P0 BRA `(.L_x_153) ;  /* 0x0000000000048947 */ /* 0x000fea0003800000 */
[----:B------:R-:W-:Y:S01]  /*8430*/  BPT.TRAP 0x1 ;  /* 0x000000040000795c */ /* 0x000fe20000300000 */
.L_x_153:
[----:B------:R-:W0:Y:S01]  /*8440*/  S2R R5, SR_CgaCtaId ;  /* 0x0000000000057919 */ /* 0x000e220000008800 */
[----:B------:R-:W-:Y:S02]  /*8450*/  MOV R0, 0x400 ;  /* 0x0000040000007802 */ /* 0x000fe40000000f00 */
[----:B------:R-:W-:Y:S02]  /*8460*/  SHF.L.U32 R2, R3, 0x1f, RZ ;  /* 0x0000001f03027819 */ /* 0x000fe400000006ff */
[----:B0-----:R-:W-:-:S05]  /*8470*/  LEA R5, R5, R0, 0x18 ;  /* 0x0000000005057211 */ /* 0x001fca00078ec0ff */
[----:B------:R-:W-:-:S04]  /*8480*/  VIADD R5, R5, 0x18 ;  /* 0x0000001805057836 */ /* 0x000fc80000000000 */
[C---:B------:R-:W-:Y:S02]  /*8490*/  IMAD R7, R8.reuse, 0x8, R5 ;  /* 0x0000000808077824 */ /* 0x040fe400078e0205 */
[----:B------:R-:W-:Y:S02]  /*84a0*/  VIADD R8, R8, 0x1 ;  /* 0x0000000108087836 */ /* 0x000fe40000000000 */
[----:B------:R-:W0:Y:S03]  /*84b0*/  SYNCS.PHASECHK.TRANS64.TRYWAIT P0, [R7+URZ], R2 ;  /* 0x00000002070075a7 */ /* 0x000e26000800017f */
[----:B------:R-:W-:-:S04]  /*84c0*/  ISETP.NE.AND P1, PT, R8, 0x3, PT ;  /* 0x000000030800780c */ /* 0x000fc80003f25270 */
[----:B------:R-:W-:Y:S02]  /*84d0*/  SEL R0, RZ, 0x1, P1 ;  /* 0x00000001ff007807 */ /* 0x000fe40000800000 */
[----:B------:R-:W-:Y:S02]  /*84e0*/  SEL R8, R8, RZ, P1 ;  /* 0x000000ff08087207 */ /* 0x000fe40000800000 */
[----:B------:R-:W-:-:S03]  /*84f0*/  LOP3.LUT R9, R3, R0, RZ, 0x3c, !PT ;  /* 0x0000000003097212 */ /* 0x000fc600078e3cff */
[----:B------:R-:W-:Y:S01]  /*8500*/  IMAD R4, R8, 0x8, R5 ;  /* 0x0000000808047824 */ /* 0x000fe200078e0205 */
[----:B------:R-:W-:Y:S01]  /*8510*/  SHF.L.U32 R3, R9, 0x1f, RZ ;  /* 0x0000001f09037819 */ /* 0x000fe200000006ff */
[----:B0-----:R-:W-:Y:S06]  /*8520*/  @!P0 BRA `(.L_x_154) ;  /* 0x0000000000b88947 */ /* 0x001fec0003800000 */
.L_x_164:
[----:B------:R-:W1:Y:S01]  /*8530*/  SYNCS.PHASECHK.TRANS64.TRYWAIT P0, [R4+URZ], R3 ;  /* 0x00000003040075a7 */ /* 0x000e62000800017f */
[----:B------:R-:W-:-:S05]  /*8540*/  VIADD R0, R8, 0x1 ;  /* 0x0000000108007836 */ /* 0x000fca0000000000 */
[----:B------:R-:W-:-:S04]  /*8550*/  ISETP.NE.AND P1, PT, R0, 0x3, PT ;  /* 0x000000030000780c */ /* 0x000fc80003f25270 */
[----:B0-----:R-:W-:Y:S02]  /*8560*/  SEL R2, RZ, 0x1, P1 ;  /* 0x00000001ff027807 */ /* 0x001fe40000800000 */
[----:B------:R-:W-:Y:S02]  /*8570*/  SEL R0, R0, RZ, P1 ;  /* 0x000000ff00007207 */ /* 0x000fe40000800000 */
[----:B------:R-:W-:Y:S01]  /*8580*/  LOP3.LUT R2, R9, R2, RZ, 0x3c, !PT ;  /* 0x0000000209027212 */ /* 0x000fe200078e3cff */
[----:B-1----:R-:W-:Y:S06]  /*8590*/  @!P0 BRA `(.L_x_155) ;  /* 0x0000000000b08947 */ /* 0x002fec0003800000 */
.L_x_165:
[----:B------:R-:W-:Y:S01]  /*85a0*/  IMAD R5, R0, 0x8, R5 ;  /* 0x0000000800057824 */ /* 0x000fe200078e0205 */
[----:B------:R-:W-:-:S07]  /*85b0*/  SHF.L.U32 R0, R2, 0x1f, RZ ;  /* 0x0000001f02007819 */ /* 0x000fce00000006ff */
.L_x_156:
[----:B-1----:R1:W2:Y:S02]  /*85c0*/  SYNCS.PHASECHK.TRANS64.TRYWAIT P0, [R5+URZ], R0 ;  /* 0x00000000050075a7 */ /* 0x0022a4000800017f */
[----:B--2---:R-:W-:Y:S05]  /*85d0*/  @!P0 NANOSLEEP.SYNCS 0x989680 ;  /* 0x009896800000895d */ /* 0x004fea0003900000 */
[----:B------:R-:W2:Y:S02]  /*85e0*/  @!P0 SYNCS.PHASECHK.TRANS64 P0, [R5+URZ], R0 ;  /* 0x00000000050085a7 */ /* 0x000ea4000800007f */
[----:B--2---:R-:W-:Y:S05]  /*85f0*/  @!P0 BRA `(.L_x_156) ;  /* 0xfffffffc00f08947 */ /* 0x004fea000383ffff */
.L_x_152:
[----:B------:R-:W-:Y:S05]  /*8600*/  BSYNC B0 ;  /* 0x0000000000007941 */ /* 0x000fea0003800000 */
.L_x_151:
[----:B------:R-:W-:Y:S05]  /*8610*/  EXIT ;  /* 0x000000000000794d */ /* 0x000fea0003800000 */
.L_x_21:
[----:B-1----:R1:W2:Y:S02]  /*8620*/  SYNCS.PHASECHK.TRANS64.TRYWAIT P1, [R3+URZ], R0 ;  /* 0x00000000030075a7 */ /* 0x0022a4000802017f */
[----:B--2---:R-:W-:Y:S05]  /*8630*/  @!P1 NANOSLEEP.SYNCS 0x989680 ;  /* 0x009896800000995d */ /* 0x004fea0003900000 */
[----:B------:R-:W2:Y:S02]  /*8640*/  @!P1 SYNCS.PHASECHK.TRANS64 P1, [R3+URZ], R0 ;  /* 0x00000000030095a7 */ /* 0x000ea4000802007f */
[----:B--2---:R-:W-:Y:S05]  /*8650*/  @!P1 BRA `(.L_x_21) ;  /* 0xfffffffc00f09947 */ /* 0x004fea000383ffff */
[----:B------:R-:W-:Y:S05]  /*8660*/  BRA `(.L_x_20) ;  /* 0xffffff90002c7947 */ /* 0x000fea000383ffff */
.L_x_26:
[----:B-1----:R1:W2:Y:S02]  /*8670*/  SYNCS.PHASECHK.TRANS64.TRYWAIT P1, [R5+URZ], R4 ;  /* 0x00000004050075a7 */ /* 0x0022a4000802017f */
[----:B--2---:R-:W-:Y:S05]  /*8680*/  @!P1 NANOSLEEP.SYNCS 0x989680 ;  /* 0x009896800000995d */ /* 0x004fea0003900000 */
[----:B------:R-:W2:Y:S02]  /*8690*/  @!P1 SYNCS.PHASECHK.TRANS64 P1, [R5+URZ], R4 ;  /* 0x00000004050095a7 */ /* 0x000ea4000802007f */
[----:B--2---:R-:W-:Y:S05]  /*86a0*/  @!P1 BRA `(.L_x_26) ;  /* 0xfffffffc00f09947 */ /* 0x004fea000383ffff */
[----:B------:R-:W-:Y:S05]  /*86b0*/  BRA `(.L_x_25) ;  /* 0xffffffa400347947 */ /* 0x000fea000383ffff */
.L_x_139:
[----:B------:R-:W-:Y:S01]  /*86c0*/  BSSY B1, `(.L_x_157) ;  /* 0x0000006000017945 */ /* 0x000fe20003800000 */
[----:B------:R-:W-:-:S07]  /*86d0*/  IMAD.MOV.U32 R15, RZ, RZ, -0x1 ;  /* 0xffffffffff0f7424 */ /* 0x000fce00078e00ff */
[----:B------:R-:W-:Y:S05]  /*86e0*/  WARPSYNC.COLLECTIVE R15, `(.L_x_158) ;  /* 0x000000000f0c7348 */ /* 0x000fea0003c00000 */
[----:B------:R-:W-:Y:S02]  /*86f0*/  ELECT P6, UR62, PT ;  /* 0x00000000003e782f */ /* 0x000fe400038c0000 */
[----:B------:R-:W-:Y:S01]  /*8700*/  MOV R14, UR62 ;  /* 0x0000003e000e7c02 */ /* 0x000fe20008000f00 */
[----:B------:R-:W-:Y:S10]  /*8710*/  ENDCOLLECTIVE ;  /* 0x000000000000791b */ /* 0x000ff40003800000 */
.L_x_158:
[----:B------:R-:W-:Y:S05]  /*8720*/  BSYNC B1 ;  /* 0x0000000000017941 */ /* 0x000fea0003800000 */
.L_x_157:
[----:B------:R-:W-:Y:S05]  /*8730*/  BRA `(.L_x_159) ;  /* 0xfffffff000307947 */ /* 0x000fea000383ffff */
.L_x_142:
[----:B-1----:R1:W2:Y:S02]  /*8740*/  SYNCS.PHASECHK.TRANS64.TRYWAIT P0, [R23+URZ+0x18], R14 ;  /* 0x0000180e170075a7 */ /* 0x0022a4000800017f */
[----:B--2---:R-:W-:Y:S05]  /*8750*/  @!P0 NANOSLEEP.SYNCS 0x989680 ;  /* 0x009896800000895d */ /* 0x004fea0003900000 */
[----:B------:R-:W2:Y:S02]  /*8760*/  @!P0 SYNCS.PHASECHK.TRANS64 P0, [R23+URZ+0x18], R14 ;  /* 0x0000180e170085a7 */ /* 0x000ea4000800007f */
[----:B--2---:R-:W-:Y:S05]  /*8770*/  @!P0 BRA `(.L_x_142) ;  /* 0xfffffffc00f08947 */ /* 0x004fea000383ffff */
[----:B------:R-:W-:Y:S05]  /*8780*/  BRA `(.L_x_160) ;  /* 0xfffffff0006c7947 */ /* 0x000fea000383ffff */
.L_x_150:
[----:B------:R-:W-:Y:S01]  /*8790*/  BSSY B0, `(.L_x_161) ;  /* 0x0000006000007945 */ /* 0x000fe20003800000 */
[----:B------:R-:W-:-:S07]  /*87a0*/  IMAD.MOV.U32 R15, RZ, RZ, -0x1 ;  /* 0xffffffffff0f7424 */ /* 0x000fce00078e00ff */
[----:B------:R-:W-:Y:S05]  /*87b0*/  WARPSYNC.COLLECTIVE R15, `(.L_x_162) ;  /* 0x000000000f0c7348 */ /* 0x000fea0003c00000 */
[----:B------:R-:W-:Y:S02]  /*87c0*/  ELECT P6, UR62, PT ;  /* 0x00000000003e782f */ /* 0x000fe400038c0000 */
[----:B------:R-:W-:Y:S01]  /*87d0*/  MOV R14, UR62 ;  /* 0x0000003e000e7c02 */ /* 0x000fe20008000f00 */
[----:B------:R-:W-:Y:S10]  /*87e0*/  ENDCOLLECTIVE ;  /* 0x000000000000791b */ /* 0x000ff40003800000 */
.L_x_162:
[----:B------:R-:W-:Y:S05]  /*87f0*/  BSYNC B0 ;  /* 0x0000000000007941 */ /* 0x000fea0003800000 */
.L_x_161:
[----:B------:R-:W-:Y:S05]  /*8800*/  BRA `(.L_x_163) ;  /* 0xfffffff800f47947 */ /* 0x000fea000383ffff */
.L_x_154:
[----:B0-----:R0:W1:Y:S02]  /*8810*/  SYNCS.PHASECHK.TRANS64.TRYWAIT P0, [R7+URZ], R2 ;  /* 0x00000002070075a7 */ /* 0x001064000800017f */
[----:B-1----:R-:W-:Y:S05]  /*8820*/  @!P0 NANOSLEEP.SYNCS 0x989680 ;  /* 0x009896800000895d */ /* 0x002fea0003900000 */
[----:B------:R-:W1:Y:S02]  /*8830*/  @!P0 SYNCS.PHASECHK.TRANS64 P0, [R7+URZ], R2 ;  /* 0x00000002070085a7 */ /* 0x000e64000800007f */
[----:B-1----:R-:W-:Y:S05]  /*8840*/  @!P0 BRA `(.L_x_154) ;  /* 0xfffffffc00f08947 */ /* 0x002fea000383ffff */
[----:B------:R-:W-:Y:S05]  /*8850*/  BRA `(.L_x_164) ;  /* 0xfffffffc00347947 */ /* 0x000fea000383ffff */
.L_x_155:
[----:B0-----:R0:W1:Y:S02]  /*8860*/  SYNCS.PHASECHK.TRANS64.TRYWAIT P0, [R4+URZ], R3 ;  /* 0x00000003040075a7 */ /* 0x001064000800017f */
[----:B-1----:R-:W-:Y:S05]  /*8870*/  @!P0 NANOSLEEP.SYNCS 0x989680 ;  /* 0x009896800000895d */ /* 0x002fea0003900000 */
[----:B------:R-:W1:Y:S02]  /*8880*/  @!P0 SYNCS.PHASECHK.TRANS64 P0, [R4+URZ], R3 ;  /* 0x00000003040085a7 */ /* 0x000e64000800007f */
[----:B-1----:R-:W-:Y:S05]  /*8890*/  @!P0 BRA `(.L_x_155) ;  /* 0xfffffffc00f08947 */ /* 0x002fea000383ffff */
[----:B------:R-:W-:Y:S05]  /*88a0*/  BRA `(.L_x_165) ;  /* 0xfffffffc003c7947 */ /* 0x000fea000383ffff */
.L_x_166:
[----:B------:R-:W-:-:S00]  /*88b0*/  BRA `(.L_x_166) ;  /* 0xfffffffc00fc7947 */ /* 0x000fc0000383ffff */
[----:B------:R-:W-:-:S00]  /*88c0*/  NOP ;  /* 0x0000000000007918 */ /* 0x000fc00000000000 */
        /* <DEDUP_REMOVED lines=11> */
.L_x_167:


//--------------------- .nv.global.init           --------------------------
	.section	.nv.global.init,"aw",@progbits
.nv.global.init:
	.type		$str$22,@object
	.size		$str$22,($str$23 - $str$22)
$str$22:
        /*0000*/ 	.byte	0x6b, 0x5f, 0x74, 0x69, 0x6c, 0x65, 0x5f, 0x63, 0x6f, 0x75, 0x6e, 0x74, 0x20, 0x3e, 0x3d, 0x20
        /*0010*/ 	.byte	0x31, 0x00
	.type		$str$23,@object
	.size		$str$23,(__unnamed_1 - $str$23)
$str$23:
        /*0012*/ 	.byte	0x2f, 0x74, 0x6d, 0x70, 0x2f, 0x63, 0x75, 0x74, 0x6c, 0x61, 0x73, 0x73, 0x5f, 0x73, 0x77, 0x65
        /*0022*/ 	.byte	0x65, 0x70, 0x5f, 0x73, 0x72, 0x63, 0x2f, 0x69, 0x6e, 0x63, 0x6c, 0x75, 0x64, 0x65, 0x2f, 0x63
        /*0032*/ 	.byte	0x75, 0x74, 0x6c, 0x61, 0x73, 0x73, 0x2f, 0x67, 0x65, 0x6d, 0x6d, 0x2f, 0x63, 0x6f, 0x6c, 0x6c
        /*0042*/ 	.byte	0x65, 0x63, 0x74, 0x69, 0x76, 0x65, 0x2f, 0x73, 0x6d, 0x39, 0x30, 0x5f, 0x6d, 0x6d, 0x61, 0x5f
        /*0052*/ 	.byte	0x74, 0x6d, 0x61, 0x5f, 0x67, 0x6d, 0x6d, 0x61, 0x5f, 0x73, 0x73, 0x5f, 0x77, 0x61, 0x72, 0x70
        /*0062*/ 	.byte	0x73, 0x70, 0x65, 0x63, 0x69, 0x61, 0x6c, 0x69, 0x7a, 0x65, 0x64, 0x2e, 0x68, 0x70, 0x70, 0x00
	.type		__unnamed_1,@object
	.size		__unnamed_1,(.L_0 - __unnamed_1)
__unnamed_1:
        /*0072*/ 	.byte	0x76, 0x6f, 0x69, 0x64, 0x20, 0x63, 0x75, 0x74, 0x6c, 0x61, 0x73, 0x73, 0x3a, 0x3a, 0x67, 0x65
        /* <DEDUP_REMOVED lines=172> */
        /*0b42*/ 	.byte	0x3a, 0x3a, 0x69, 0x64, 0x65, 0x6e, 0x74, 0x69, 0x74, 0x79, 0x5d, 0x00
.L_0:


//--------------------- .nv.shared._ZN7cutlass13device_kernelINS_4gemm6kernel13GemmUniversalIN4cute5tupleIJiiiiEEENS1_10collective13CollectiveMmaINS1_34MainloopSm90TmaGmmaWarpSpecializedILi3ENS5_IJNS4_1CILi2EEENSA_ILi1EEESC_EEENS1_35KernelTmaWarpSpecializedCooperativeEEENS5_IJNSA_ILi192EEENSA_ILi48EEENSA_ILi256EEEEEEaNS5_IJlSC_lEEEaSK_NS4_8TiledMMAINS4_8MMA_AtomIJNS4_4SM904GMMA26MMA_64x16x32_S32S8S8_SS_TNEEEENS4_6LayoutISD_NS5_IJSC_NSA_ILi0EEESS_EEEEENS5_IJNS4_10UnderscoreESV_SV_EEEEENS4_13SM90_TMA_LOADENS4_14ComposedLayoutINS4_7SwizzleILi3ELi4ELi3EEENS4_18smem_ptr_flag_bitsILi8EEENSR_INS5_IJNSA_ILi8EEENSA_ILi128EEEEEENS5_IJS15_SC_EEEEEEEvNS4_8identityENS4_23SM90_TMA_LOAD_MULTICASTES19_vS1A_EENS_8epilogue10collective6detail29Sm90TmaWarpSpecializedAdapterINS1E_15DefaultEpilogueIaSK_SK_NS1D_6thread17LinearCombinationIaLi1EiiLNS1I_9ScaleType4KindE0ELNS_15FloatRoundStyleE2EaEENS1_15EpilogueDefaultEEEEEvvEEEEvNT_6ParamsE --------------------------
	.section	.nv.shared._ZN7cutlass13device_kernelINS_4gemm6kernel13GemmUniversalIN4cute5tupleIJiiiiEEENS1_10collective13CollectiveMmaINS1_34MainloopSm90TmaGmmaWarpSpecializedILi3ENS5_IJNS4_1CILi2EEENSA_ILi1EEESC_EEENS1_35KernelTmaWarpSpecializedCooperativeEEENS5_IJNSA_ILi192EEENSA_ILi48EEENSA_ILi256EEEEEEaNS5_IJlSC_lEEEaSK_NS4_8TiledMMAINS4_8MMA_AtomIJNS4_4SM904GMMA26MMA_64x16x32_S32S8S8_SS_TNEEEENS4_6LayoutISD_NS5_IJSC_NSA_ILi0EEESS_EEEEENS5_IJNS4_10UnderscoreESV_SV_EEEEENS4_13SM90_TMA_LOADENS4_14ComposedLayoutINS4_7SwizzleILi3ELi4ELi3EEENS4_18smem_ptr_flag_bitsILi8EEENSR_INS5_IJNSA_ILi8EEENSA_ILi128EEEEEENS5_IJS15_SC_EEEEEEEvNS4_8identityENS4_23SM90_TMA_LOAD_MULTICASTES19_vS1A_EENS_8epilogue10collective6detail29Sm90TmaWarpSpecializedAdapterINS1E_15DefaultEpilogueIaSK_SK_NS1D_6thread17LinearCombinationIaLi1EiiLNS1I_9ScaleType4KindE0ELNS_15FloatRoundStyleE2EaEENS1_15EpilogueDefaultEEEEEvvEEEEvNT_6ParamsE,"aw",@nobits
	.sectionflags	@""
	.align	16
	.zero		1024


//--------------------- .nv.shared.reserved.0     --------------------------
	.section	.nv.shared.reserved.0,"aw",@nobits
	.weak		__nv_reservedSMEM_offset_0_alias
	.size		__nv_reservedSMEM_offset_0_alias, 0, 0
	.other		__nv_reservedSMEM_offset_0_alias,@"STO_CUDA_RESERVED_SHARED STV_DEFAULT"
__nv_reservedSMEM_offset_0_alias:
	.zero		0


//--------------------- .nv.global                --------------------------
	.section	.nv.global,"aw",@nobits
.nv.global:
	.type		_ZN39_INTERNAL_d1cb7636_4_k_cu_65a58ad2_41794cute1_E,@object
	.size		_ZN39_INTERNAL_d1cb7636_4_k_cu_65a58ad2_41794cute1_E,(_ZN39_INTERNAL_d1cb7636_4_k_cu_65a58ad2_41794cuda3std3__45__cpo6cbeginE - _ZN39_INTERNAL_d1cb7636_4_k_cu_65a58ad2_41794cute1_E)
_ZN39_INTERNAL_d1cb7636_4_k_cu_65a58ad2_41794cute1_E:
	.zero		1
	.type		_ZN39_INTERNAL_d1cb7636_4_k_cu_65a58ad2_41794cuda3std3__45__cpo6cbeginE,@object
	.size		_ZN39_INTERNAL_d1cb7636_4_k_cu_65a58ad2_41794cuda3std3__45__cpo6cbeginE,(_ZN39_INTERNAL_d1cb7636_4_k_cu_65a58ad2_41794cuda3std3__48in_placeE - _ZN39_INTERNAL_d1cb7636_4_k_cu_65a58ad2_41794cuda3std3__45__cpo6cbeginE)
_ZN39_INTERNAL_d1cb7636_4_k_cu_65a58ad2_41794cuda3std3__45__cpo6cbeginE:
	.zero		1
	.type		_ZN39_INTERNAL_d1cb7636_4_k_cu_65a58ad2_41794cuda3std3__48in_placeE,@object
	.size		_ZN39_INTERNAL_d1cb7636_4_k_cu_65a58ad2_41794cuda3std3__48in_placeE,(_ZN39_INTERNAL_d1cb7636_4_k_cu_65a58ad2_41794cuda3std6ranges3__45__cpo9iter_moveE - _ZN39_INTERNAL_d1cb7636_4_k_cu_65a58ad2_41794cuda3std3__48in_placeE)
_ZN39_INTERNAL_d1cb7636_4_k_cu_65a58ad2_41794cuda3std3__48in_placeE:
	.zero		1
	.type		_ZN39_INTERNAL_d1cb7636_4_k_cu_65a58ad2_41794cuda3std6ranges3__45__cpo9iter_moveE,@object
	.size		_ZN39_INTERNAL_d1cb7636_4_k_cu_65a58ad2_41794cuda3std6ranges3__45__cpo9iter_moveE,(_ZN39_INTERNAL_d1cb7636_4_k_cu_65a58ad2_41794cuda3std3__45__cpo5beginE - _ZN39_INTERNAL_d1cb7636_4_k_cu_65a58ad2_41794cuda3std6ranges3__45__cpo9iter_moveE)
_ZN39_INTERNAL_d1cb7636_4_k_cu_65a58ad2_41794cuda3std6ranges3__45__cpo9iter_moveE:
	.zero		1
	.type		_ZN39_INTERNAL_d1cb7636_4_k_cu_65a58ad2_41794cuda3std3__45__cpo5beginE,@object
	.size		_ZN39_INTERNAL_d1cb7636_4_k_cu_65a58ad2_41794cuda3std3__45__cpo5beginE,(_ZN39_INTERNAL_d1cb7636_4_k_cu_65a58ad2_41794cuda3std3__441_GLOBAL__N__d1cb7636_4_k_cu_65a58ad2_41796ignoreE - _ZN39_INTERNAL_d1cb7636_4_k_cu_65a58ad2_41794cuda3std3__45__cpo5beginE)
_ZN39_INTERNAL_d1cb7636_4_k_cu_65a58ad2_41794cuda3std3__45__cpo5beginE:
	.zero		1
	.type		_ZN39_INTERNAL_d1cb7636_4_k_cu_65a58ad2_41794cuda3std3__441_GLOBAL__N__d1cb7636_4_k_cu_65a58ad2_41796ignoreE,@object
	.size		_ZN39_INTERNAL_d1cb7636_4_k_cu_65a58ad2_41794cuda3std3__441_GLOBAL__N__d1cb7636_4_k_cu_65a58ad2_41796ignoreE,(_ZN39_INTERNAL_d1cb7636_4_k_cu_65a58ad2_41794cute7productE - _ZN39_INTERNAL_d1cb7636_4_k_cu_65a58ad2_41794cuda3std3__441_GLOBAL__N__d1cb7636_4_k_cu_65a58ad2_41796ignoreE)
_ZN39_INTERNAL_d1cb7636_4_k_cu_65a58ad2_41794cuda3std3__441_GLOBAL__N__d1cb7636_4_k_cu_65a58ad2_41796ignoreE:
	.zero		1
	.type		_ZN39_INTERNAL_d1cb7636_4_k_cu_65a58ad2_41794cute7productE,@object
	.size		_ZN39_INTERNAL_d1cb7636_4_k_cu_65a58ad2_41794cute7productE,(_ZN39_INTERNAL_d1cb7636_4_k_cu_65a58ad2_41794cuda3std3__45__cpo3endE - _ZN39_INTERNAL_d1cb7636_4_k_cu_65a58ad2_41794cute7productE)
_ZN39_INTERNAL_d1cb7636_4_k_cu_65a58ad2_41794cute7productE:
	.zero		1
	.type		_ZN39_INTERNAL_d1cb7636_4_k_cu_65a58ad2_41794cuda3std3__45__cpo3endE,@object
	.size		_ZN39_INTERNAL_d1cb7636_4_k_cu_65a58ad2_41794cuda3std3__45__cpo3endE,(_ZN39_INTERNAL_d1cb7636_4_k_cu_65a58ad2_41794cuda3std3__419piecewise_constructE - _ZN39_INTERNAL_d1cb7636_4_k_cu_65a58ad2_41794cuda3std3__45__cpo3endE)
_ZN39_INTERNAL_d1cb7636_4_k_cu_65a58ad2_41794cuda3std3__45__cpo3endE:
	.zero		1
	.type		_ZN39_INTERNAL_d1cb7636_4_k_cu_65a58ad2_41794cuda3std3__419piecewise_constructE,@object
	.size		_ZN39_INTERNAL_d1cb7636_4_k_cu_65a58ad2_41794cuda3std3__419piecewise_constructE,(_ZN39_INTERNAL_d1cb7636_4_k_cu_65a58ad2_41794cuda3std3__45__cpo4cendE - _ZN39_INTERNAL_d1cb7636_4_k_cu_65a58ad2_41794cuda3std3__419piecewise_constructE)
_ZN39_INTERNAL_d1cb7636_4_k_cu_65a58ad2_41794cuda3std3__419piecewise_constructE:
	.zero		1
	.type		_ZN39_INTERNAL_d1cb7636_4_k_cu_65a58ad2_41794cuda3std3__45__cpo4cendE,@object
	.size		_ZN39_INTERNAL_d1cb7636_4_k_cu_65a58ad2_41794cuda3std3__45__cpo4cendE,(_ZN39_INTERNAL_d1cb7636_4_k_cu_65a58ad2_41794cuda3std6ranges3__45__cpo4swapE - _ZN39_INTERNAL_d1cb7636_4_k_cu_65a58ad2_41794cuda3std3__45__cpo4cendE)
_ZN39_INTERNAL_d1cb7636_4_k_cu_65a58ad2_41794cuda3std3__45__cpo4cendE:
	.zero		1
	.type		_ZN39_INTERNAL_d1cb7636_4_k_cu_65a58ad2_41794cuda3std6ranges3__45__cpo4swapE,@object
	.size		_ZN39_INTERNAL_d1cb7636_4_k_cu_65a58ad2_41794cuda3std6ranges3__45__cpo4swapE,(.L_8 - _ZN39_INTERNAL_d1cb7636_4_k_cu_65a58ad2_41794cuda3std6ranges3__45__cpo4swapE)
_ZN39_INTERNAL_d1cb7636_4_k_cu_65a58ad2_41794cuda3std6ranges3__45__cpo4swapE:
	.zero		1
.L_8:


//--------------------- .nv.constant0._ZN7cutlass13device_kernelINS_4gemm6kernel13GemmUniversalIN4cute5tupleIJiiiiEEENS1_10collective13CollectiveMmaINS1_34MainloopSm90TmaGmmaWarpSpecializedILi3ENS5_IJNS4_1CILi2EEENSA_ILi1EEESC_EEENS1_35KernelTmaWarpSpecializedCooperativeEEENS5_IJNSA_ILi192EEENSA_ILi48EEENSA_ILi256EEEEEEaNS5_IJlSC_lEEEaSK_NS4_8TiledMMAINS4_8MMA_AtomIJNS4_4SM904GMMA26MMA_64x16x32_S32S8S8_SS_TNEEEENS4_6LayoutISD_NS5_IJSC_NSA_ILi0EEESS_EEEEENS5_IJNS4_10UnderscoreESV_SV_EEEEENS4_13SM90_TMA_LOADENS4_14ComposedLayoutINS4_7SwizzleILi3ELi4ELi3EEENS4_18smem_ptr_flag_bitsILi8EEENSR_INS5_IJNSA_ILi8EEENSA_ILi128EEEEEENS5_IJS15_SC_EEEEEEEvNS4_8identityENS4_23SM90_TMA_LOAD_MULTICASTES19_vS1A_EENS_8epilogue10collective6detail29Sm90TmaWarpSpecializedAdapterINS1E_15DefaultEpilogueIaSK_SK_NS1D_6thread17LinearCombinationIaLi1EiiLNS1I_9ScaleType4KindE0ELNS_15FloatRoundStyleE2EaEENS1_15EpilogueDefaultEEEEEvvEEEEvNT_6ParamsE --------------------------
	.section	.nv.constant0._ZN7cutlass13device_kernelINS_4gemm6kernel13GemmUniversalIN4cute5tupleIJiiiiEEENS1_10collective13CollectiveMmaINS1_34MainloopSm90TmaGmmaWarpSpecializedILi3ENS5_IJNS4_1CILi2EEENSA_ILi1EEESC_EEENS1_35KernelTmaWarpSpecializedCooperativeEEENS5_IJNSA_ILi192EEENSA_ILi48EEENSA_ILi256EEEEEEaNS5_IJlSC_lEEEaSK_NS4_8TiledMMAINS4_8MMA_AtomIJNS4_4SM904GMMA26MMA_64x16x32_S32S8S8_SS_TNEEEENS4_6LayoutISD_NS5_IJSC_NSA_ILi0EEESS_EEEEENS5_IJNS4_10UnderscoreESV_SV_EEEEENS4_13SM90_TMA_LOADENS4_14ComposedLayoutINS4_7SwizzleILi3ELi4ELi3EEENS4_18smem_ptr_flag_bitsILi8EEENSR_INS5_IJNSA_ILi8EEENSA_ILi128EEEEEENS5_IJS15_SC_EEEEEEEvNS4_8identityENS4_23SM90_TMA_LOAD_MULTICASTES19_vS1A_EENS_8epilogue10collective6detail29Sm90TmaWarpSpecializedAdapterINS1E_15DefaultEpilogueIaSK_SK_NS1D_6thread17LinearCombinationIaLi1EiiLNS1I_9ScaleType4KindE0ELNS_15FloatRoundStyleE2EaEENS1_15EpilogueDefaultEEEEEvvEEEEvNT_6ParamsE,"a",@progbits
	.sectionflags	@""
	.align	4
.nv.constant0._ZN7cutlass13device_kernelINS_4gemm6kernel13GemmUniversalIN4cute5tupleIJiiiiEEENS1_10collective13CollectiveMmaINS1_34MainloopSm90TmaGmmaWarpSpecializedILi3ENS5_IJNS4_1CILi2EEENSA_ILi1EEESC_EEENS1_35KernelTmaWarpSpecializedCooperativeEEENS5_IJNSA_ILi192EEENSA_ILi48EEENSA_ILi256EEEEEEaNS5_IJlSC_lEEEaSK_NS4_8TiledMMAINS4_8MMA_AtomIJNS4_4SM904GMMA26MMA_64x16x32_S32S8S8_SS_TNEEEENS4_6LayoutISD_NS5_IJSC_NSA_ILi0EEESS_EEEEENS5_IJNS4_10UnderscoreESV_SV_EEEEENS4_13SM90_TMA_LOADENS4_14ComposedLayoutINS4_7SwizzleILi3ELi4ELi3EEENS4_18smem_ptr_flag_bitsILi8EEENSR_INS5_IJNSA_ILi8EEENSA_ILi128EEEEEENS5_IJS15_SC_EEEEEEEvNS4_8identityENS4_23SM90_TMA_LOAD_MULTICASTES19_vS1A_EENS_8epilogue10collective6detail29Sm90TmaWarpSpecializedAdapterINS1E_15DefaultEpilogueIaSK_SK_NS1D_6thread17LinearCombinationIaLi1EiiLNS1I_9ScaleType4KindE0ELNS_15FloatRoundStyleE2EaEENS1_15EpilogueDefaultEEEEEvvEEEEvNT_6ParamsE:
	.zero		1664


//--------------------- SYMBOLS --------------------------

	.type		.nv.reservedSmem.offset0,@object
	.size		.nv.reservedSmem.offset0,0x4
	.type		__assertfail,@function
